	.headerflags	@"EF_CUDA_TEXMODE_UNIFIED EF_CUDA_64BIT_ADDRESS EF_CUDA_ACCELERATORS EF_CUDA_SM90 EF_CUDA_VIRTUAL_SM(EF_CUDA_SM90)"
	.elftype	@"ET_EXEC"


//--------------------- .nv.info                  --------------------------
	.section	.nv.info,"",@"SHT_CUDA_INFO"
	.align	4


	//----- nvinfo : EIATTR_REGCOUNT
	.align		4
        /*0000*/ 	.byte	0x04, 0x2f
        /*0002*/ 	.short	(.L_1 - .L_0)
	.align		4
.L_0:
        /*0004*/ 	.word	index@(_fwd_kernel)
        /*0008*/ 	.word	0x000000ff


	//----- nvinfo : EIATTR_MIN_STACK_SIZE
	.align		4
.L_1:
        /*000c*/ 	.byte	0x04, 0x12
        /*000e*/ 	.short	(.L_3 - .L_2)
	.align		4
.L_2:
        /*0010*/ 	.word	index@(_fwd_kernel)
        /*0014*/ 	.word	0x00000038


	//----- nvinfo : EIATTR_FRAME_SIZE
	.align		4
.L_3:
        /*0018*/ 	.byte	0x04, 0x11
        /*001a*/ 	.short	(.L_5 - .L_4)
	.align		4
.L_4:
        /*001c*/ 	.word	index@(_fwd_kernel)
        /*0020*/ 	.word	0x00000038


	//----- nvinfo : EIATTR_MIN_STACK_SIZE
	.align		4
.L_5:
        /*0024*/ 	.byte	0x04, 0x12
        /*0026*/ 	.short	(.L_7 - .L_6)
	.align		4
.L_6:
        /*0028*/ 	.word	index@(_fwd_kernel)
        /*002c*/ 	.word	0x00000038
.L_7:


//--------------------- .nv.info._fwd_kernel      --------------------------
	.section	.nv.info._fwd_kernel,"",@"SHT_CUDA_INFO"
	.sectionflags	@""
	.align	4


	//----- nvinfo : EIATTR_CUDA_API_VERSION
	.align		4
        /*0000*/ 	.byte	0x04, 0x37
        /*0002*/ 	.short	(.L_9 - .L_8)
.L_8:
        /*0004*/ 	.word	0x0000007c


	//----- nvinfo : EIATTR_KPARAM_INFO
	.align		4
.L_9:
        /*0008*/ 	.byte	0x04, 0x17
        /*000a*/ 	.short	(.L_11 - .L_10)
.L_10:
        /*000c*/ 	.word	0x00000000
        /*0010*/ 	.short	0x001e
        /*0012*/ 	.short	0x00ac
        /*0014*/ 	.byte	0x00, 0xf0, 0x11, 0x00


	//----- nvinfo : EIATTR_KPARAM_INFO
	.align		4
.L_11:
        /*0018*/ 	.byte	0x04, 0x17
        /*001a*/ 	.short	(.L_13 - .L_12)
.L_12:
        /*001c*/ 	.word	0x00000000
        /*0020*/ 	.short	0x001d
        /*0022*/ 	.short	0x00a8
        /*0024*/ 	.byte	0x00, 0xf0, 0x11, 0x00


	//----- nvinfo : EIATTR_KPARAM_INFO
	.align		4
.L_13:
        /*0028*/ 	.byte	0x04, 0x17
        /*002a*/ 	.short	(.L_15 - .L_14)
.L_14:
        /*002c*/ 	.word	0x00000000
        /*0030*/ 	.short	0x001c
        /*0032*/ 	.short	0x00a4
        /*0034*/ 	.byte	0x00, 0xf0, 0x11, 0x00


	//----- nvinfo : EIATTR_KPARAM_INFO
	.align		4
.L_15:
        /*0038*/ 	.byte	0x04, 0x17
        /*003a*/ 	.short	(.L_17 - .L_16)
.L_16:
        /*003c*/ 	.word	0x00000000
        /*0040*/ 	.short	0x001b
        /*0042*/ 	.short	0x00a0
        /*0044*/ 	.byte	0x00, 0xf0, 0x11, 0x00


	//----- nvinfo : EIATTR_KPARAM_INFO
	.align		4
.L_17:
        /*0048*/ 	.byte	0x04, 0x17
        /*004a*/ 	.short	(.L_19 - .L_18)
.L_18:
        /*004c*/ 	.word	0x00000000
        /*0050*/ 	.short	0x001a
        /*0052*/ 	.short	0x009c
        /*0054*/ 	.byte	0x00, 0xf0, 0x11, 0x00


	//----- nvinfo : EIATTR_KPARAM_INFO
	.align		4
.L_19:
        /*0058*/ 	.byte	0x04, 0x17
        /*005a*/ 	.short	(.L_21 - .L_20)
.L_20:
        /*005c*/ 	.word	0x00000000
        /*0060*/ 	.short	0x0019
        /*0062*/ 	.short	0x0098
        /*0064*/ 	.byte	0x00, 0xf0, 0x11, 0x00


	//----- nvinfo : EIATTR_KPARAM_INFO
	.align		4
.L_21:
        /*0068*/ 	.byte	0x04, 0x17
        /*006a*/ 	.short	(.L_23 - .L_22)
.L_22:
        /*006c*/ 	.word	0x00000000
        /*0070*/ 	.short	0x0018
        /*0072*/ 	.short	0x0094
        /*0074*/ 	.byte	0x00, 0xf0, 0x11, 0x00


	//----- nvinfo : EIATTR_KPARAM_INFO
	.align		4
.L_23:
        /*0078*/ 	.byte	0x04, 0x17
        /*007a*/ 	.short	(.L_25 - .L_24)
.L_24:
        /*007c*/ 	.word	0x00000000
        /*0080*/ 	.short	0x0017
        /*0082*/ 	.short	0x0090
        /*0084*/ 	.byte	0x00, 0xf0, 0x11, 0x00


	//----- nvinfo : EIATTR_KPARAM_INFO
	.align		4
.L_25:
        /*0088*/ 	.byte	0x04, 0x17
        /*008a*/ 	.short	(.L_27 - .L_26)
.L_26:
        /*008c*/ 	.word	0x00000000
        /*0090*/ 	.short	0x0016
        /*0092*/ 	.short	0x008c
        /*0094*/ 	.byte	0x00, 0xf0, 0x11, 0x00


	//----- nvinfo : EIATTR_KPARAM_INFO
	.align		4
.L_27:
        /*0098*/ 	.byte	0x04, 0x17
        /*009a*/ 	.short	(.L_29 - .L_28)
.L_28:
        /*009c*/ 	.word	0x00000000
        /*00a0*/ 	.short	0x0015
        /*00a2*/ 	.short	0x0088
        /*00a4*/ 	.byte	0x00, 0xf0, 0x11, 0x00


	//----- nvinfo : EIATTR_KPARAM_INFO
	.align		4
.L_29:
        /*00a8*/ 	.byte	0x04, 0x17
        /*00aa*/ 	.short	(.L_31 - .L_30)
.L_30:
        /*00ac*/ 	.word	0x00000000
        /*00b0*/ 	.short	0x0014
        /*00b2*/ 	.short	0x0084
        /*00b4*/ 	.byte	0x00, 0xf0, 0x11, 0x00


	//----- nvinfo : EIATTR_KPARAM_INFO
	.align		4
.L_31:
        /*00b8*/ 	.byte	0x04, 0x17
        /*00ba*/ 	.short	(.L_33 - .L_32)
.L_32:
        /*00bc*/ 	.word	0x00000000
        /*00c0*/ 	.short	0x0013
        /*00c2*/ 	.short	0x0080
        /*00c4*/ 	.byte	0x00, 0xf0, 0x11, 0x00


	//----- nvinfo : EIATTR_KPARAM_INFO
	.align		4
.L_33:
        /*00c8*/ 	.byte	0x04, 0x17
        /*00ca*/ 	.short	(.L_35 - .L_34)
.L_34:
        /*00cc*/ 	.word	0x00000000
        /*00d0*/ 	.short	0x0012
        /*00d2*/ 	.short	0x007c
        /*00d4*/ 	.byte	0x00, 0xf0, 0x11, 0x00


	//----- nvinfo : EIATTR_KPARAM_INFO
	.align		4
.L_35:
        /*00d8*/ 	.byte	0x04, 0x17
        /*00da*/ 	.short	(.L_37 - .L_36)
.L_36:
        /*00dc*/ 	.word	0x00000000
        /*00e0*/ 	.short	0x0011
        /*00e2*/ 	.short	0x0078
        /*00e4*/ 	.byte	0x00, 0xf0, 0x11, 0x00


	//----- nvinfo : EIATTR_KPARAM_INFO
	.align		4
.L_37:
        /*00e8*/ 	.byte	0x04, 0x17
        /*00ea*/ 	.short	(.L_39 - .L_38)
.L_38:
        /*00ec*/ 	.word	0x00000000
        /*00f0*/ 	.short	0x0010
        /*00f2*/ 	.short	0x0074
        /*00f4*/ 	.byte	0x00, 0xf0, 0x11, 0x00


	//----- nvinfo : EIATTR_KPARAM_INFO
	.align		4
.L_39:
        /*00f8*/ 	.byte	0x04, 0x17
        /*00fa*/ 	.short	(.L_41 - .L_40)
.L_40:
        /*00fc*/ 	.word	0x00000000
        /*0100*/ 	.short	0x000f
        /*0102*/ 	.short	0x0070
        /*0104*/ 	.byte	0x00, 0xf0, 0x11, 0x00


	//----- nvinfo : EIATTR_KPARAM_INFO
	.align		4
.L_41:
        /*0108*/ 	.byte	0x04, 0x17
        /*010a*/ 	.short	(.L_43 - .L_42)
.L_42:
        /*010c*/ 	.word	0x00000000
        /*0110*/ 	.short	0x000e
        /*0112*/ 	.short	0x0068
        /*0114*/ 	.byte	0x00, 0xf0, 0x21, 0x00


	//----- nvinfo : EIATTR_KPARAM_INFO
	.align		4
.L_43:
        /*0118*/ 	.byte	0x04, 0x17
        /*011a*/ 	.short	(.L_45 - .L_44)
.L_44:
        /*011c*/ 	.word	0x00000000
        /*0120*/ 	.short	0x000d
        /*0122*/ 	.short	0x0064
        /*0124*/ 	.byte	0x00, 0xf0, 0x11, 0x00


	//----- nvinfo : EIATTR_KPARAM_INFO
	.align		4
.L_45:
        /*0128*/ 	.byte	0x04, 0x17
        /*012a*/ 	.short	(.L_47 - .L_46)
.L_46:
        /*012c*/ 	.word	0x00000000
        /*0130*/ 	.short	0x000c
        /*0132*/ 	.short	0x0060
        /*0134*/ 	.byte	0x00, 0xf0, 0x11, 0x00


	//----- nvinfo : EIATTR_KPARAM_INFO
	.align		4
.L_47:
        /*0138*/ 	.byte	0x04, 0x17
        /*013a*/ 	.short	(.L_49 - .L_48)
.L_48:
        /*013c*/ 	.word	0x00000000
        /*0140*/ 	.short	0x000b
        /*0142*/ 	.short	0x0058
        /*0144*/ 	.byte	0x00, 0xf0, 0x21, 0x00


	//----- nvinfo : EIATTR_KPARAM_INFO
	.align		4
.L_49:
        /*0148*/ 	.byte	0x04, 0x17
        /*014a*/ 	.short	(.L_51 - .L_50)
.L_50:
        /*014c*/ 	.word	0x00000000
        /*0150*/ 	.short	0x000a
        /*0152*/ 	.short	0x0050
        /*0154*/ 	.byte	0x00, 0xf0, 0x21, 0x00


	//----- nvinfo : EIATTR_KPARAM_INFO
	.align		4
.L_51:
        /*0158*/ 	.byte	0x04, 0x17
        /*015a*/ 	.short	(.L_53 - .L_52)
.L_52:
        /*015c*/ 	.word	0x00000000
        /*0160*/ 	.short	0x0009
        /*0162*/ 	.short	0x0048
        /*0164*/ 	.byte	0x00, 0xf0, 0x21, 0x00


	//----- nvinfo : EIATTR_KPARAM_INFO
	.align		4
.L_53:
        /*0168*/ 	.byte	0x04, 0x17
        /*016a*/ 	.short	(.L_55 - .L_54)
.L_54:
        /*016c*/ 	.word	0x00000000
        /*0170*/ 	.short	0x0008
        /*0172*/ 	.short	0x0040
        /*0174*/ 	.byte	0x00, 0xf0, 0x21, 0x00


	//----- nvinfo : EIATTR_KPARAM_INFO
	.align		4
.L_55:
        /*0178*/ 	.byte	0x04, 0x17
        /*017a*/ 	.short	(.L_57 - .L_56)
.L_56:
        /*017c*/ 	.word	0x00000000
        /*0180*/ 	.short	0x0007
        /*0182*/ 	.short	0x0038
        /*0184*/ 	.byte	0x00, 0xf0, 0x21, 0x00


	//----- nvinfo : EIATTR_KPARAM_INFO
	.align		4
.L_57:
        /*0188*/ 	.byte	0x04, 0x17
        /*018a*/ 	.short	(.L_59 - .L_58)
.L_58:
        /*018c*/ 	.word	0x00000000
        /*0190*/ 	.short	0x0006
        /*0192*/ 	.short	0x0030
        /*0194*/ 	.byte	0x00, 0xf0, 0x11, 0x00


	//----- nvinfo : EIATTR_KPARAM_INFO
	.align		4
.L_59:
        /*0198*/ 	.byte	0x04, 0x17
        /*019a*/ 	.short	(.L_61 - .L_60)
.L_60:
        /*019c*/ 	.word	0x00000000
        /*01a0*/ 	.short	0x0005
        /*01a2*/ 	.short	0x0028
        /*01a4*/ 	.byte	0x00, 0xf0, 0x21, 0x00


	//----- nvinfo : EIATTR_KPARAM_INFO
	.align		4
.L_61:
        /*01a8*/ 	.byte	0x04, 0x17
        /*01aa*/ 	.short	(.L_63 - .L_62)
.L_62:
        /*01ac*/ 	.word	0x00000000
        /*01b0*/ 	.short	0x0004
        /*01b2*/ 	.short	0x0020
        /*01b4*/ 	.byte	0x00, 0xf0, 0x21, 0x00


	//----- nvinfo : EIATTR_KPARAM_INFO
	.align		4
.L_63:
        /*01b8*/ 	.byte	0x04, 0x17
        /*01ba*/ 	.short	(.L_65 - .L_64)
.L_64:
        /*01bc*/ 	.word	0x00000000
        /*01c0*/ 	.short	0x0003
        /*01c2*/ 	.short	0x0018
        /*01c4*/ 	.byte	0x00, 0xf0, 0x21, 0x00


	//----- nvinfo : EIATTR_KPARAM_INFO
	.align		4
.L_65:
        /*01c8*/ 	.byte	0x04, 0x17
        /*01ca*/ 	.short	(.L_67 - .L_66)
.L_66:
        /*01cc*/ 	.word	0x00000000
        /*01d0*/ 	.short	0x0002
        /*01d2*/ 	.short	0x0010
        /*01d4*/ 	.byte	0x00, 0xf0, 0x21, 0x00


	//----- nvinfo : EIATTR_KPARAM_INFO
	.align		4
.L_67:
        /*01d8*/ 	.byte	0x04, 0x17
        /*01da*/ 	.short	(.L_69 - .L_68)
.L_68:
        /*01dc*/ 	.word	0x00000000
        /*01e0*/ 	.short	0x0001
        /*01e2*/ 	.short	0x0008
        /*01e4*/ 	.byte	0x00, 0xf0, 0x21, 0x00


	//----- nvinfo : EIATTR_KPARAM_INFO
	.align		4
.L_69:
        /*01e8*/ 	.byte	0x04, 0x17
        /*01ea*/ 	.short	(.L_71 - .L_70)
.L_70:
        /*01ec*/ 	.word	0x00000000
        /*01f0*/ 	.short	0x0000
        /*01f2*/ 	.short	0x0000
        /*01f4*/ 	.byte	0x00, 0xf0, 0x21, 0x00


	//----- nvinfo : EIATTR_SPARSE_MMA_MASK
	.align		4
.L_71:
        /*01f8*/ 	.byte	0x03, 0x50
        /*01fa*/ 	.short	0x0000


	//----- nvinfo : EIATTR_MAXREG_COUNT
	.align		4
        /*01fc*/ 	.byte	0x03, 0x1b
        /*01fe*/ 	.short	0x00ff


	//----- nvinfo : EIATTR_COOP_GROUP_MASK_REGIDS
	.align		4
        /*0200*/ 	.byte	0x04, 0x29
        /*0202*/ 	.short	(.L_73 - .L_72)


	//   ....[0]....
.L_72:
        /*0204*/ 	.word	0xffffffff


	//   ....[1]....
        /*0208*/ 	.word	0xffffffff


	//   ....[2]....
        /*020c*/ 	.word	0xffffffff


	//   ....[3]....
        /*0210*/ 	.word	0xffffffff


	//   ....[4]....
        /*0214*/ 	.word	0xffffffff


	//   ....[5]....
        /*0218*/ 	.word	0xffffffff


	//   ....[6]....
        /*021c*/ 	.word	0xffffffff


	//   ....[7]....
        /*0220*/ 	.word	0xffffffff


	//   ....[8]....
        /*0224*/ 	.word	0xffffffff


	//   ....[9]....
        /*0228*/ 	.word	0xffffffff


	//   ....[10]....
        /*022c*/ 	.word	0xffffffff


	//   ....[11]....
        /*0230*/ 	.word	0xffffffff


	//   ....[12]....
        /*0234*/ 	.word	0xffffffff


	//   ....[13]....
        /*0238*/ 	.word	0xffffffff


	//   ....[14]....
        /*023c*/ 	.word	0xffffffff


	//   ....[15]....
        /*0240*/ 	.word	0xffffffff


	//   ....[16]....
        /*0244*/ 	.word	0xffffffff


	//   ....[17]....
        /*0248*/ 	.word	0xffffffff


	//----- nvinfo : EIATTR_COOP_GROUP_INSTR_OFFSETS
	.align		4
.L_73:
        /*024c*/ 	.byte	0x04, 0x28
        /*024e*/ 	.short	(.L_75 - .L_74)


	//   ....[0]....
.L_74:
        /*0250*/ 	.word	0x00004f20


	//   ....[1]....
        /*0254*/ 	.word	0x000079a0


	//   ....[2]....
        /*0258*/ 	.word	0x00007a10


	//   ....[3]....
        /*025c*/ 	.word	0x00008a60


	//   ....[4]....
        /*0260*/ 	.word	0x00008ae0


	//   ....[5]....
        /*0264*/ 	.word	0x00009a60


	//   ....[6]....
        /*0268*/ 	.word	0x00009cb0


	//   ....[7]....
        /*026c*/ 	.word	0x00009cc0


	//   ....[8]....
        /*0270*/ 	.word	0x00009cf0


	//   ....[9]....
        /*0274*/ 	.word	0x0000c5e0


	//   ....[10]....
        /*0278*/ 	.word	0x0000ee40


	//   ....[11]....
        /*027c*/ 	.word	0x0000ee60


	//   ....[12]....
        /*0280*/ 	.word	0x0000fc20


	//   ....[13]....
        /*0284*/ 	.word	0x0000fc90


	//   ....[14]....
        /*0288*/ 	.word	0x00010c00


	//   ....[15]....
        /*028c*/ 	.word	0x00010c60


	//   ....[16]....
        /*0290*/ 	.word	0x00010f20


	//   ....[17]....
        /*0294*/ 	.word	0x00010f40


	//----- nvinfo : EIATTR_EXIT_INSTR_OFFSETS
	.align		4
.L_75:
        /*0298*/ 	.byte	0x04, 0x1c
        /*029a*/ 	.short	(.L_77 - .L_76)


	//   ....[0]....
.L_76:
        /*029c*/ 	.word	0x000124b0


	//   ....[1]....
        /*02a0*/ 	.word	0x000124f0


	//----- nvinfo : EIATTR_MAX_THREADS
	.align		4
.L_77:
        /*02a4*/ 	.byte	0x04, 0x05
        /*02a6*/ 	.short	(.L_79 - .L_78)
.L_78:
        /*02a8*/ 	.word	0x00000100
        /*02ac*/ 	.word	0x00000001
        /*02b0*/ 	.word	0x00000001


	//----- nvinfo : EIATTR_CBANK_PARAM_SIZE
	.align		4
.L_79:
        /*02b4*/ 	.byte	0x03, 0x19
        /*02b6*/ 	.short	0x00b0


	//----- nvinfo : EIATTR_PARAM_CBANK
	.align		4
        /*02b8*/ 	.byte	0x04, 0x0a
        /*02ba*/ 	.short	(.L_81 - .L_80)
	.align		4
.L_80:
        /*02bc*/ 	.word	index@(.nv.constant0._fwd_kernel)
        /*02c0*/ 	.short	0x0210
        /*02c2*/ 	.short	0x00b0


	//----- nvinfo : EIATTR_SW_WAR
	.align		4
.L_81:
        /*02c4*/ 	.byte	0x04, 0x36
        /*02c6*/ 	.short	(.L_83 - .L_82)
.L_82:
        /*02c8*/ 	.word	0x00000008
.L_83:


//--------------------- .nv.callgraph             --------------------------
	.section	.nv.callgraph,"",@"SHT_CUDA_CALLGRAPH"
	.align	4
	.sectionentsize	8
	.align		4
        /*0000*/ 	.word	0x00000000
	.align		4
        /*0004*/ 	.word	0xffffffff
	.align		4
        /*0008*/ 	.word	0x00000000
	.align		4
        /*000c*/ 	.word	0xfffffffe
	.align		4
        /*0010*/ 	.word	0x00000000
	.align		4
        /*0014*/ 	.word	0xfffffffd
	.align		4
        /*0018*/ 	.word	0x00000000
	.align		4
        /*001c*/ 	.word	0xfffffffc


//--------------------- .text._fwd_kernel         --------------------------
	.section	.text._fwd_kernel,"ax",@progbits
	.sectionflags	@"SHF_BARRIERS=1"
	.align	128
        .global         _fwd_kernel
        .type           _fwd_kernel,@function
        .size           _fwd_kernel,(.L_x_5 - _fwd_kernel)
        .other          _fwd_kernel,@"STO_CUDA_ENTRY STV_DEFAULT"
_fwd_kernel:
.text._fwd_kernel:
[----:B------:R-:W0:Y:S08]  /*0000*/  LDC R1, c[0x0][0x28] ;  /* 0x00000a00ff017b82 */ /* 0x000e300000000800 */
[----:B------:R-:W1:Y:S01]  /*0010*/  S2UR UR16, SR_CTAID.X ;  /* 0x00000000001079c3 */ /* 0x000e620000002500 */
[----:B------:R-:W-:Y:S01]  /*0020*/  ULDC.64 UR4, c[0x0][0x268] ;  /* 0x00009a0000047ab9 */ /* 0x000fe20000000a00 */
[----:B------:R-:W-:Y:S01]  /*0030*/  ULDC.64 UR6, c[0x0][0x260] ;  /* 0x0000980000067ab9 */ /* 0x000fe20000000a00 */
[----:B------:R-:W-:Y:S01]  /*0040*/  ULDC.64 UR8, c[0x0][0x258] ;  /* 0x0000960000087ab9 */ /* 0x000fe20000000a00 */
[----:B------:R-:W-:Y:S01]  /*0050*/  ULDC.64 UR10, c[0x0][0x208] ;  /* 0x00008200000a7ab9 */ /* 0x000fe20000000a00 */
[----:B------:R-:W2:Y:S01]  /*0060*/  S2R R152, SR_TID.X ;  /* 0x0000000000987919 */ /* 0x000ea20000002100 */
[----:B0-----:R-:W-:-:S02]  /*0070*/  VIADD R1, R1, 0xffffffc8 ;  /* 0xffffffc801017836 */ /* 0x001fc40000000000 */
[----:B------:R-:W0:Y:S01]  /*0080*/  LDC.64 R44, c[0x0][0x210] ;  /* 0x00008400ff2c7b82 */ /* 0x000e220000000a00 */
[----:B------:R-:W3:Y:S01]  /*0090*/  S2R R153, SR_CTAID.Y ;  /* 0x0000000000997919 */ /* 0x000ee20000002600 */
[----:B------:R-:W-:Y:S02]  /*00a0*/  CS2R R4, SRZ ;  /* 0x0000000000047805 */ /* 0x000fe4000001ff00 */
[----:B------:R-:W-:Y:S02]  /*00b0*/  LOP3.LUT R0, R0, 0xfffffdff, RZ, 0xc0, !PT ;  /* 0xfffffdff00007812 */ /* 0x000fe400078ec0ff */
[----:B------:R-:W-:Y:S02]  /*00c0*/  CS2R R12, SRZ ;  /* 0x00000000000c7805 */ /* 0x000fe4000001ff00 */
[----:B------:R-:W-:Y:S02]  /*00d0*/  CS2R R14, SRZ ;  /* 0x00000000000e7805 */ /* 0x000fe4000001ff00 */
[----:B------:R-:W-:-:S02]  /*00e0*/  CS2R R10, SRZ ;  /* 0x00000000000a7805 */ /* 0x000fc4000001ff00 */
[----:B------:R-:W-:Y:S02]  /*00f0*/  CS2R R28, SRZ ;  /* 0x00000000001c7805 */ /* 0x000fe4000001ff00 */
[----:B------:R-:W-:Y:S02]  /*0100*/  CS2R R30, SRZ ;  /* 0x00000000001e7805 */ /* 0x000fe4000001ff00 */
[----:B------:R-:W-:Y:S01]  /*0110*/  CS2R R34, SRZ ;  /* 0x0000000000227805 */ /* 0x000fe2000001ff00 */
[----:B------:R-:W-:Y:S01]  /*0120*/  ULDC UR15, c[0x0][0x2bc] ;  /* 0x0000af00000f7ab9 */ /* 0x000fe20000000800 */
[----:B-1----:R-:W-:Y:S02]  /*0130*/  UIMAD.WIDE UR4, UR16, 0x4, UR4 ;  /* 0x00000004100478a5 */ /* 0x002fe4000f8e0204 */
[----:B------:R-:W-:Y:S02]  /*0140*/  UIMAD.WIDE UR6, UR16, 0x4, UR6 ;  /* 0x00000004100678a5 */ /* 0x000fe4000f8e0206 */
[----:B------:R-:W-:-:S02]  /*0150*/  UIMAD.WIDE UR8, UR16, 0x4, UR8 ;  /* 0x00000004100878a5 */ /* 0x000fc4000f8e0208 */
[----:B------:R-:W-:Y:S02]  /*0160*/  IMAD.U32 R2, RZ, RZ, UR4 ;  /* 0x00000004ff027e24 */ /* 0x000fe4000f8e00ff */
[----:B------:R-:W-:Y:S02]  /*0170*/  IMAD.U32 R6, RZ, RZ, UR6 ;  /* 0x00000006ff067e24 */ /* 0x000fe4000f8e00ff */
[----:B------:R-:W-:Y:S02]  /*0180*/  IMAD.U32 R3, RZ, RZ, UR5 ;  /* 0x00000005ff037e24 */ /* 0x000fe4000f8e00ff */
[----:B------:R-:W-:Y:S02]  /*0190*/  IMAD.U32 R7, RZ, RZ, UR7 ;  /* 0x00000007ff077e24 */ /* 0x000fe4000f8e00ff */
[----:B------:R-:W-:Y:S01]  /*01a0*/  IMAD.U32 R8, RZ, RZ, UR8 ;  /* 0x00000008ff087e24 */ /* 0x000fe2000f8e00ff */
[----:B------:R2:W4:Y:S01]  /*01b0*/  LDG.E R2, desc[UR10][R2.64] ;  /* 0x0000000a02027981 */ /* 0x000522000c1e1900 */
[----:B------:R-:W-:Y:S01]  /*01c0*/  IMAD.U32 R9, RZ, RZ, UR9 ;  /* 0x00000009ff097e24 */ /* 0x000fe2000f8e00ff */
[----:B------:R-:W1:Y:S01]  /*01d0*/  S2UR UR6, SR_CTAID.Z ;  /* 0x00000000000679c3 */ /* 0x000e620000002700 */
[----:B------:R-:W-:Y:S01]  /*01e0*/  ULDC.64 UR8, c[0x0][0x280] ;  /* 0x0000a00000087ab9 */ /* 0x000fe20000000a00 */
[----:B------:R-:W5:Y:S04]  /*01f0*/  LDG.E R6, desc[UR10][R6.64] ;  /* 0x0000000a06067981 */ /* 0x000f68000c1e1900 */
[----:B------:R-:W3:Y:S01]  /*0200*/  LDG.E R8, desc[UR10][R8.64] ;  /* 0x0000000a08087981 */ /* 0x000ee2000c1e1900 */
[----:B--2---:R-:W-:-:S04]  /*0210*/  SHF.R.U32.HI R3, RZ, 0x4, R152 ;  /* 0x00000004ff037819 */ /* 0x004fc80000011698 */
[----:B------:R-:W-:Y:S01]  /*0220*/  SGXT.U32 R3, R3, 0x4 ;  /* 0x000000040303781a */ /* 0x000fe20000000000 */
[----:B-1----:R-:W-:-:S06]  /*0230*/  USHF.L.U32 UR13, UR6, 0x7, URZ ;  /* 0x00000007060d7899 */ /* 0x002fcc000800063f */
[----:B------:R-:W-:Y:S02]  /*0240*/  IMAD.U32 R16, RZ, RZ, UR13 ;  /* 0x0000000dff107e24 */ /* 0x000fe4000f8e00ff */
[----:B------:R-:W-:Y:S02]  /*0250*/  IMAD.U32 R18, RZ, RZ, UR13 ;  /* 0x0000000dff127e24 */ /* 0x000fe4000f8e00ff */
[----:B------:R-:W-:Y:S01]  /*0260*/  IMAD.U32 R24, RZ, RZ, UR13 ;  /* 0x0000000dff187e24 */ /* 0x000fe2000f8e00ff */
[----:B------:R-:W-:Y:S02]  /*0270*/  LOP3.LUT R17, R16, 0x10, R3, 0xfe, !PT ;  /* 0x0000001010117812 */ /* 0x000fe400078efe03 */
[----:B------:R-:W-:Y:S01]  /*0280*/  LOP3.LUT R16, R3, UR13, RZ, 0xfc, !PT ;  /* 0x0000000d03107c12 */ /* 0x000fe2000f8efcff */
[----:B------:R-:W-:Y:S01]  /*0290*/  IMAD.U32 R20, RZ, RZ, UR13 ;  /* 0x0000000dff147e24 */ /* 0x000fe2000f8e00ff */
[----:B------:R-:W-:Y:S01]  /*02a0*/  LOP3.LUT R18, R18, 0x20, R3, 0xfe, !PT ;  /* 0x0000002012127812 */ /* 0x000fe200078efe03 */
[----:B------:R-:W-:Y:S01]  /*02b0*/  IMAD.U32 R22, RZ, RZ, UR13 ;  /* 0x0000000dff167e24 */ /* 0x000fe2000f8e00ff */
[----:B------:R-:W-:Y:S01]  /*02c0*/  LOP3.LUT R21, R24, 0x50, R3, 0xfe, !PT ;  /* 0x0000005018157812 */ /* 0x000fe200078efe03 */
[----:B------:R-:W-:Y:S01]  /*02d0*/  IMAD.U32 R26, RZ, RZ, UR13 ;  /* 0x0000000dff1a7e24 */ /* 0x000fe2000f8e00ff */
[----:B------:R-:W-:-:S02]  /*02e0*/  MOV R46, UR13 ;  /* 0x0000000d002e7c02 */ /* 0x000fc40008000f00 */
[----:B------:R-:W-:Y:S02]  /*02f0*/  LOP3.LUT R19, R20, 0x30, R3, 0xfe, !PT ;  /* 0x0000003014137812 */ /* 0x000fe400078efe03 */
[----:B------:R-:W-:Y:S02]  /*0300*/  LOP3.LUT R20, R22, 0x40, R3, 0xfe, !PT ;  /* 0x0000004016147812 */ /* 0x000fe400078efe03 */
[----:B------:R-:W-:Y:S02]  /*0310*/  LOP3.LUT R22, R26, 0x60, R3, 0xfe, !PT ;  /* 0x000000601a167812 */ /* 0x000fe400078efe03 */
[----:B------:R-:W-:Y:S02]  /*0320*/  LOP3.LUT R46, R46, 0x70, R3, 0xfe, !PT ;  /* 0x000000702e2e7812 */ /* 0x000fe400078efe03 */
[----:B------:R-:W-:Y:S02]  /*0330*/  CS2R R26, SRZ ;  /* 0x00000000001a7805 */ /* 0x000fe4000001ff00 */
[----:B----4-:R-:W-:-:S02]  /*0340*/  R2UR UR4, R2 ;  /* 0x00000000020472ca */ /* 0x010fc400000e0000 */
[----:B-----5:R-:W-:Y:S01]  /*0350*/  R2UR UR5, R6 ;  /* 0x00000000060572ca */ /* 0x020fe200000e0000 */
[----:B------:R-:W-:Y:S01]  /*0360*/  IMAD.SHL.U32 R2, R152, 0x8, RZ ;  /* 0x0000000898027824 */ /* 0x000fe200078e00ff */
[----:B---3--:R-:W-:-:S04]  /*0370*/  R2UR UR12, R8 ;  /* 0x00000000080c72ca */ /* 0x008fc800000e0000 */
[----:B------:R-:W-:-:S07]  /*0380*/  LOP3.LUT R2, R2, 0x78, RZ, 0xc0, !PT ;  /* 0x0000007802027812 */ /* 0x000fce00078ec0ff */
[----:B------:R-:W-:Y:S01]  /*0390*/  UIADD3 UR5, -UR4, UR5, URZ ;  /* 0x0000000504057290 */ /* 0x000fe2000fffe13f */
[----:B------:R-:W-:Y:S02]  /*03a0*/  IMAD R24, R153, UR9, R2 ;  /* 0x0000000999187c24 */ /* 0x000fe4000f8e0202 */
[----:B------:R-:W-:-:S03]  /*03b0*/  VIADD R160, R16, UR12 ;  /* 0x0000000c10a07c36 */ /* 0x000fc60008000000 */
[----:B------:R-:W-:Y:S01]  /*03c0*/  ISETP.GE.AND P0, PT, R16, UR5, PT ;  /* 0x0000000510007c0c */ /* 0x000fe2000bf06270 */
[C---:B------:R-:W-:Y:S01]  /*03d0*/  VIADD R159, R17.reuse, UR12 ;  /* 0x0000000c119f7c36 */ /* 0x040fe20008000000 */
[----:B------:R-:W-:Y:S01]  /*03e0*/  ISETP.GE.AND P6, PT, R17, UR5, PT ;  /* 0x0000000511007c0c */ /* 0x000fe2000bfc6270 */
[C---:B------:R-:W-:Y:S01]  /*03f0*/  VIADD R23, R18.reuse, UR12 ;  /* 0x0000000c12177c36 */ /* 0x040fe20008000000 */
[----:B------:R-:W-:Y:S01]  /*0400*/  ISETP.GE.AND P5, PT, R18, UR5, PT ;  /* 0x0000000512007c0c */ /* 0x000fe2000bfa6270 */
[----:B------:R-:W-:Y:S01]  /*0410*/  IMAD R17, R160, UR8, R24 ;  /* 0x00000008a0117c24 */ /* 0x000fe2000f8e0218 */
[----:B------:R-:W-:Y:S01]  /*0420*/  STL [R1+0x20], R160 ;  /* 0x000020a001007387 */ /* 0x000fe20000100800 */
[----:B------:R-:W-:Y:S02]  /*0430*/  CS2R R6, SRZ ;  /* 0x0000000000067805 */ /* 0x000fe4000001ff00 */
[----:B------:R-:W-:Y:S01]  /*0440*/  ISETP.GE.AND P4, PT, R19, UR5, PT ;  /* 0x0000000513007c0c */ /* 0x000fe2000bf86270 */
[----:B0-----:R-:W-:Y:S01]  /*0450*/  IMAD.WIDE R16, R17, 0x2, R44 ;  /* 0x0000000211107825 */ /* 0x001fe200078e022c */
[----:B------:R-:W-:Y:S01]  /*0460*/  STL [R1+0x1c], R159 ;  /* 0x00001c9f01007387 */ /* 0x000fe20000100800 */
[----:B------:R-:W-:-:S02]  /*0470*/  ISETP.GE.AND P3, PT, R20, UR5, PT ;  /* 0x0000000514007c0c */ /* 0x000fc4000bf66270 */
[----:B------:R-:W-:Y:S01]  /*0480*/  VIADD R158, R19, UR12 ;  /* 0x0000000c139e7c36 */ /* 0x000fe20008000000 */
[----:B------:R0:W-:Y:S01]  /*0490*/  STL [R1+0x18], R23 ;  /* 0x0000181701007387 */ /* 0x0001e20000100800 */
[--C-:B------:R-:W-:Y:S01]  /*04a0*/  IMAD R19, R159, UR8, R24.reuse ;  /* 0x000000089f137c24 */ /* 0x100fe2000f8e0218 */
[C---:B------:R-:W-:Y:S01]  /*04b0*/  ISETP.GE.AND P2, PT, R21.reuse, UR5, PT ;  /* 0x0000000515007c0c */ /* 0x040fe2000bf46270 */
[----:B------:R-:W-:Y:S01]  /*04c0*/  VIADD R157, R20, UR12 ;  /* 0x0000000c149d7c36 */ /* 0x000fe20008000000 */
[C---:B------:R-:W-:Y:S01]  /*04d0*/  ISETP.GE.AND P1, PT, R22.reuse, UR5, PT ;  /* 0x0000000516007c0c */ /* 0x040fe2000bf26270 */
[----:B------:R-:W-:Y:S02]  /*04e0*/  VIADD R156, R21, UR12 ;  /* 0x0000000c159c7c36 */ /* 0x000fe40008000000 */
[----:B------:R-:W-:Y:S01]  /*04f0*/  VIADD R155, R22, UR12 ;  /* 0x0000000c169b7c36 */ /* 0x000fe20008000000 */
[----:B------:R-:W-:Y:S01]  /*0500*/  CS2R R8, SRZ ;  /* 0x0000000000087805 */ /* 0x000fe2000001ff00 */
[----:B------:R-:W-:Y:S01]  /*0510*/  VIADD R154, R46, UR12 ;  /* 0x0000000c2e9a7c36 */ /* 0x000fe20008000000 */
[----:B------:R-:W-:Y:S01]  /*0520*/  @P0 LOP3.LUT R0, R0, 0x200, RZ, 0xfc, !PT ;  /* 0x0000020000000812 */ /* 0x000fe200078efcff */
[--C-:B0-----:R-:W-:Y:S01]  /*0530*/  IMAD R23, R23, UR8, R24.reuse ;  /* 0x0000000817177c24 */ /* 0x101fe2000f8e0218 */
[----:B------:R-:W2:Y:S01]  /*0540*/  @!P0 LDG.E.128 R4, desc[UR10][R16.64] ;  /* 0x0000000a10048981 */ /* 0x000ea2000c1e1d00 */
[----:B------:R-:W-:Y:S01]  /*0550*/  IMAD R37, R158, UR8, R24 ;  /* 0x000000089e257c24 */ /* 0x000fe2000f8e0218 */
[----:B------:R-:W-:Y:S01]  /*0560*/  ISETP.GE.AND P0, PT, R46, UR5, PT ;  /* 0x000000052e007c0c */ /* 0x000fe2000bf06270 */
[----:B------:R-:W-:-:S04]  /*0570*/  IMAD.WIDE R22, R23, 0x2, R44 ;  /* 0x0000000217167825 */ /* 0x000fc800078e022c */
[----:B------:R-:W-:Y:S01]  /*0580*/  IMAD.WIDE R18, R19, 0x2, R44 ;  /* 0x0000000213127825 */ /* 0x000fe200078e022c */
[----:B------:R0:W3:Y:S03]  /*0590*/  @!P5 LDG.E.128 R12, desc[UR10][R22.64] ;  /* 0x0000000a160cd981 */ /* 0x0000e6000c1e1d00 */
[--C-:B------:R-:W-:Y:S01]  /*05a0*/  IMAD R39, R157, UR8, R24.reuse ;  /* 0x000000089d277c24 */ /* 0x100fe2000f8e0218 */
[----:B------:R1:W4:Y:S01]  /*05b0*/  @!P6 LDG.E.128 R8, desc[UR10][R18.64] ;  /* 0x0000000a1208e981 */ /* 0x000322000c1e1d00 */
[--C-:B------:R-:W-:Y:S02]  /*05c0*/  IMAD R41, R156, UR8, R24.reuse ;  /* 0x000000089c297c24 */ /* 0x100fe4000f8e0218 */
[--C-:B------:R-:W-:Y:S02]  /*05d0*/  IMAD R43, R155, UR8, R24.reuse ;  /* 0x000000089b2b7c24 */ /* 0x100fe4000f8e0218 */
[----:B------:R-:W-:Y:S01]  /*05e0*/  IMAD R33, R154, UR8, R24 ;  /* 0x000000089a217c24 */ /* 0x000fe2000f8e0218 */
[----:B------:R-:W-:Y:S01]  /*05f0*/  CS2R R24, SRZ ;  /* 0x0000000000187805 */ /* 0x000fe2000001ff00 */
[----:B------:R-:W-:Y:S01]  /*0600*/  IMAD.WIDE R36, R37, 0x2, R44 ;  /* 0x0000000225247825 */ /* 0x000fe200078e022c */
[----:B------:R-:W-:-:S02]  /*0610*/  CS2R R20, SRZ ;  /* 0x0000000000147805 */ /* 0x000fc4000001ff00 */
[----:B0-----:R-:W-:Y:S02]  /*0620*/  CS2R R22, SRZ ;  /* 0x0000000000167805 */ /* 0x001fe4000001ff00 */
[----:B------:R-:W-:Y:S01]  /*0630*/  CS2R R16, SRZ ;  /* 0x0000000000107805 */ /* 0x000fe2000001ff00 */
[--C-:B------:R-:W-:Y:S01]  /*0640*/  IMAD.WIDE R38, R39, 0x2, R44.reuse ;  /* 0x0000000227267825 */ /* 0x100fe200078e022c */
[----:B-1----:R-:W-:Y:S01]  /*0650*/  CS2R R18, SRZ ;  /* 0x0000000000127805 */ /* 0x002fe2000001ff00 */
[----:B------:R0:W5:Y:S02]  /*0660*/  @!P4 LDG.E.128 R28, desc[UR10][R36.64] ;  /* 0x0000000a241cc981 */ /* 0x000164000c1e1d00 */
[--C-:B------:R-:W-:Y:S02]  /*0670*/  IMAD.WIDE R40, R41, 0x2, R44.reuse ;  /* 0x0000000229287825 */ /* 0x100fe400078e022c */
[----:B------:R1:W5:Y:S02]  /*0680*/  @!P3 LDG.E.128 R24, desc[UR10][R38.64] ;  /* 0x0000000a2618b981 */ /* 0x000364000c1e1d00 */
[----:B------:R-:W-:-:S02]  /*0690*/  IMAD.WIDE R42, R43, 0x2, R44 ;  /* 0x000000022b2a7825 */ /* 0x000fc400078e022c */
[----:B------:R0:W5:Y:S02]  /*06a0*/  @!P2 LDG.E.128 R20, desc[UR10][R40.64] ;  /* 0x0000000a2814a981 */ /* 0x000164000c1e1d00 */
[----:B------:R-:W-:Y:S01]  /*06b0*/  IMAD.WIDE R44, R33, 0x2, R44 ;  /* 0x00000002212c7825 */ /* 0x000fe200078e022c */
[----:B------:R-:W-:Y:S01]  /*06c0*/  CS2R R32, SRZ ;  /* 0x0000000000207805 */ /* 0x000fe2000001ff00 */
[----:B------:R-:W5:Y:S05]  /*06d0*/  @!P1 LDG.E.128 R16, desc[UR10][R42.64] ;  /* 0x0000000a2a109981 */ /* 0x000f6a000c1e1d00 */
[----:B------:R1:W5:Y:S01]  /*06e0*/  @!P0 LDG.E.128 R32, desc[UR10][R44.64] ;  /* 0x0000000a2c208981 */ /* 0x000362000c1e1d00 */
[----:B0-----:R-:W-:-:S05]  /*06f0*/  IMAD.U32 R36, RZ, RZ, UR15 ;  /* 0x0000000fff247e24 */ /* 0x001fca000f8e00ff */
[----:B------:R-:W-:-:S04]  /*0700*/  IABS R36, R36 ;  /* 0x0000002400247213 */ /* 0x000fc80000000000 */
[----:B------:R-:W-:-:S13]  /*0710*/  R2UR UR14, R36 ;  /* 0x00000000240e72ca */ /* 0x000fda00000e0000 */
[----:B------:R-:W0:Y:S08]  /*0720*/  I2F.RP R36, UR14 ;  /* 0x0000000e00247d06 */ /* 0x000e300008209400 */
[----:B0-----:R-:W0:Y:S01]  /*0730*/  MUFU.RCP R36, R36 ;  /* 0x0000002400247308 */ /* 0x001e220000001000 */
[----:B------:R-:W1:Y:S01]  /*0740*/  S2UR UR7, SR_CgaCtaId ;  /* 0x00000000000779c3 */ /* 0x000e620000008800 */
[----:B0-----:R-:W-:-:S06]  /*0750*/  VIADD R36, R36, 0xffffffe ;  /* 0x0ffffffe24247836 */ /* 0x001fcc0000000000 */
[----:B------:R-:W0:Y:S01]  /*0760*/  F2I.FTZ.U32.TRUNC.NTZ R36, R36 ;  /* 0x0000002400247305 */ /* 0x000e22000021f000 */
[----:B------:R-:W-:-:S04]  /*0770*/  LOP3.LUT R0, R0, 0xfffffeff, RZ, 0xc0, !PT ;  /* 0xfffffeff00007812 */ /* 0x000fc800078ec0ff */
[----:B------:R-:W-:-:S04]  /*0780*/  @P6 LOP3.LUT R0, R0, 0x100, RZ, 0xfc, !PT ;  /* 0x0000010000006812 */ /* 0x000fc800078efcff */
[----:B------:R-:W-:Y:S02]  /*0790*/  LOP3.LUT R0, R0, 0xffffff7f, RZ, 0xc0, !PT ;  /* 0xffffff7f00007812 */ /* 0x000fe400078ec0ff */
[----:B0-----:R-:W-:Y:S02]  /*07a0*/  R2UR UR9, R36 ;  /* 0x00000000240972ca */ /* 0x001fe400000e0000 */
[----:B------:R-:W-:Y:S02]  /*07b0*/  @P5 LOP3.LUT R0, R0, 0x80, RZ, 0xfc, !PT ;  /* 0x0000008000005812 */ /* 0x000fe400078efcff */
[----:B-1----:R-:W-:Y:S01]  /*07c0*/  IABS R39, R153 ;  /* 0x0000009900277213 */ /* 0x002fe20000000000 */
[----:B------:R-:W-:Y:S01]  /*07d0*/  UMOV UR6, 0x400 ;  /* 0x0000040000067882 */ /* 0x000fe20000000000 */
[----:B------:R-:W-:Y:S01]  /*07e0*/  LOP3.LUT R0, R0, 0xffffffbf, RZ, 0xc0, !PT ;  /* 0xffffffbf00007812 */ /* 0x000fe200078ec0ff */
[----:B------:R-:W-:Y:S01]  /*07f0*/  IMAD.U32 R242, RZ, RZ, UR12 ;  /* 0x0000000cfff27e24 */ /* 0x000fe2000f8e00ff */
[----:B------:R-:W-:Y:S01]  /*0800*/  R2UR UR12, R39 ;  /* 0x00000000270c72ca */ /* 0x000fe200000e0000 */
[----:B------:R-:W-:Y:S01]  /*0810*/  UPRMT UR6, UR7, 0x654, UR6 ;  /* 0x0000065407067896 */ /* 0x000fe20008000006 */
[----:B------:R-:W-:-:S03]  /*0820*/  @P4 LOP3.LUT R0, R0, 0x40, RZ, 0xfc, !PT ;  /* 0x0000004000004812 */ /* 0x000fc600078efcff */
[----:B------:R-:W-:Y:S01]  /*0830*/  UIADD3 UR7, URZ, -UR9, URZ ;  /* 0x800000093f077290 */ /* 0x000fe2000fffe03f */
[----:B------:R-:W-:Y:S01]  /*0840*/  LOP3.LUT R0, R0, 0xffffffdf, RZ, 0xc0, !PT ;  /* 0xffffffdf00007812 */ /* 0x000fe200078ec0ff */
[----:B------:R-:W-:Y:S02]  /*0850*/  UMOV UR8, URZ ;  /* 0x0000003f00087c82 */ /* 0x000fe40008000000 */
[----:B------:R-:W-:Y:S01]  /*0860*/  UIMAD UR7, UR7, UR14, URZ ;  /* 0x0000000e070772a4 */ /* 0x000fe2000f8e023f */
[----:B------:R-:W-:Y:S02]  /*0870*/  @P3 LOP3.LUT R0, R0, 0x20, RZ, 0xfc, !PT ;  /* 0x0000002000003812 */ /* 0x000fe400078efcff */
[----:B------:R-:W-:Y:S01]  /*0880*/  SHF.R.U32.HI R239, RZ, 0x4, R152 ;  /* 0x00000004ffef7819 */ /* 0x000fe20000011698 */
[----:B------:R-:W-:Y:S01]  /*0890*/  UIMAD.WIDE.U32 UR8, UR9, UR7, UR8 ;  /* 0x00000007090872a5 */ /* 0x000fe2000f8e0008 */
[----:B------:R-:W-:Y:S02]  /*08a0*/  LOP3.LUT R0, R0, 0xffffffef, RZ, 0xc0, !PT ;  /* 0xffffffef00007812 */ /* 0x000fe400078ec0ff */
[----:B------:R-:W-:Y:S01]  /*08b0*/  LOP3.LUT R38, R239, R152, RZ, 0x3c, !PT ;  /* 0x00000098ef267212 */ /* 0x000fe200078e3cff */
[----:B------:R-:W-:Y:S01]  /*08c0*/  UIMAD.WIDE.U32 UR8, UR9, UR12, URZ ;  /* 0x0000000c090872a5 */ /* 0x000fe2000f8e003f */
[----:B------:R-:W-:Y:S01]  /*08d0*/  @P2 LOP3.LUT R0, R0, 0x10, RZ, 0xfc, !PT ;  /* 0x0000001000002812 */ /* 0x000fe200078efcff */
[----:B------:R-:W-:-:S02]  /*08e0*/  IMAD.SHL.U32 R37, R152, 0x400, RZ ;  /* 0x0000040098257824 */ /* 0x000fc400078e00ff */
[----:B------:R-:W-:Y:S01]  /*08f0*/  UIADD3 UR7, -UR9, URZ, URZ ;  /* 0x0000003f09077290 */ /* 0x000fe2000fffe13f */
[----:B------:R-:W-:Y:S01]  /*0900*/  IMAD.SHL.U32 R41, R38, 0x8, RZ ;  /* 0x0000000826297824 */ /* 0x000fe200078e00ff */
[----:B------:R-:W-:Y:S01]  /*0910*/  LOP3.LUT R0, R0, 0xfffffff7, RZ, 0xc0, !PT ;  /* 0xfffffff700007812 */ /* 0x000fe200078ec0ff */
[----:B------:R-:W-:Y:S01]  /*0920*/  IMAD.U32 R240, RZ, RZ, UR13 ;  /* 0x0000000dfff07e24 */ /* 0x000fe2000f8e00ff */
[----:B------:R-:W-:Y:S01]  /*0930*/  UIMAD UR7, UR14, UR7, UR12 ;  /* 0x000000070e0772a4 */ /* 0x000fe2000f8e020c */
[----:B------:R-:W-:Y:S01]  /*0940*/  LOP3.LUT R44, R37, 0x2000, RZ, 0xc0, !PT ;  /* 0x00002000252c7812 */ /* 0x000fe200078ec0ff */
[----:B------:R-:W0:Y:S01]  /*0950*/  S2UR UR13, SR_CTAID.Y ;  /* 0x00000000000d79c3 */ /* 0x000e220000002600 */
[----:B------:R-:W-:Y:S01]  /*0960*/  LOP3.LUT R37, R3, 0x10, RZ, 0xfc, !PT ;  /* 0x0000001003257812 */ /* 0x000fe200078efcff */
[----:B------:R-:W-:Y:S01]  /*0970*/  UISETP.GT.U32.AND UP1, UPT, UR14, UR7, UPT ;  /* 0x000000070e00728c */ /* 0x000fe2000bf24070 */
[----:B------:R-:W-:Y:S02]  /*0980*/  LOP3.LUT R46, R41, 0x38, RZ, 0xc0, !PT ;  /* 0x00000038292e7812 */ /* 0x000fe400078ec0ff */
[----:B------:R-:W-:-:S02]  /*0990*/  @P1 LOP3.LUT R0, R0, 0x8, RZ, 0xfc, !PT ;  /* 0x0000000800001812 */ /* 0x000fc400078efcff */
[----:B------:R-:W-:Y:S01]  /*09a0*/  LOP3.LUT R38, R3, 0x20, RZ, 0xfc, !PT ;  /* 0x0000002003267812 */ /* 0x000fe200078efcff */
[--C-:B------:R-:W-:Y:S01]  /*09b0*/  IMAD R45, R37, 0x40, R46.reuse ;  /* 0x00000040252d7824 */ /* 0x100fe200078e022e */
[----:B------:R-:W-:Y:S02]  /*09c0*/  P2R R48, PR, RZ, 0x40 ;  /* 0x00000040ff307803 */ /* 0x000fe40000000000 */
[C---:B------:R-:W-:Y:S01]  /*09d0*/  LOP3.LUT R39, R3.reuse, 0x30, RZ, 0xfc, !PT ;  /* 0x0000003003277812 */ /* 0x040fe200078efcff */
[----:B------:R-:W-:Y:S01]  /*09e0*/  IMAD R47, R38, 0x40, R46 ;  /* 0x00000040262f7824 */ /* 0x000fe200078e022e */
[----:B------:R-:W-:Y:S02]  /*09f0*/  LOP3.LUT P6, RZ, R0, 0x200, RZ, 0xc0, !PT ;  /* 0x0000020000ff7812 */ /* 0x000fe400078cc0ff */
[C---:B------:R-:W-:Y:S02]  /*0a00*/  LOP3.LUT R40, R3.reuse, 0x40, RZ, 0xfc, !PT ;  /* 0x0000004003287812 */ /* 0x040fe400078efcff */
[----:B------:R-:W-:-:S02]  /*0a10*/  LEA R37, R3, R46, 0x6 ;  /* 0x0000002e03257211 */ /* 0x000fc400078e30ff */
[C---:B------:R-:W-:Y:S02]  /*0a20*/  LOP3.LUT R41, R3.reuse, 0x50, RZ, 0xfc, !PT ;  /* 0x0000005003297812 */ /* 0x040fe400078efcff */
[----:B------:R-:W-:Y:S01]  /*0a30*/  LOP3.LUT R42, R3, 0x60, RZ, 0xfc, !PT ;  /* 0x00000060032a7812 */ /* 0x000fe200078efcff */
[--C-:B------:R-:W-:Y:S01]  /*0a40*/  IMAD R39, R39, 0x40, R46.reuse ;  /* 0x0000004027277824 */ /* 0x100fe200078e022e */
[----:B------:R-:W-:Y:S01]  /*0a50*/  LOP3.LUT R43, R3, 0x70, RZ, 0xfc, !PT ;  /* 0x00000070032b7812 */ /* 0x000fe200078efcff */
[--C-:B------:R-:W-:Y:S01]  /*0a60*/  IMAD R49, R40, 0x40, R46.reuse ;  /* 0x0000004028317824 */ /* 0x100fe200078e022e */
[-C--:B------:R-:W-:Y:S01]  /*0a70*/  LOP3.LUT R37, R37, R44.reuse, RZ, 0xfc, !PT ;  /* 0x0000002c25257212 */ /* 0x080fe200078efcff */
[--C-:B------:R-:W-:Y:S01]  /*0a80*/  IMAD R41, R41, 0x40, R46.reuse ;  /* 0x0000004029297824 */ /* 0x100fe200078e022e */
[-C--:B------:R-:W-:Y:S01]  /*0a90*/  LOP3.LUT R45, R45, R44.reuse, RZ, 0xfc, !PT ;  /* 0x0000002c2d2d7212 */ /* 0x080fe200078efcff */
[----:B------:R-:W-:Y:S01]  /*0aa0*/  @!UP1 UIADD3 UR7, UR7, -UR14, URZ ;  /* 0x8000000e07079290 */ /* 0x000fe2000fffe03f */
[-C--:B------:R-:W-:Y:S01]  /*0ab0*/  LOP3.LUT R47, R47, R44.reuse, RZ, 0xfc, !PT ;  /* 0x0000002c2f2f7212 */ /* 0x080fe200078efcff */
[--C-:B------:R-:W-:Y:S01]  /*0ac0*/  IMAD R51, R42, 0x40, R46.reuse ;  /* 0x000000402a337824 */ /* 0x100fe200078e022e */
[----:B------:R-:W-:Y:S01]  /*0ad0*/  LEA R37, R37, UR6, 0x1 ;  /* 0x0000000625257c11 */ /* 0x000fe2000f8e08ff */
[----:B------:R-:W-:Y:S01]  /*0ae0*/  IMAD R43, R43, 0x40, R46 ;  /* 0x000000402b2b7824 */ /* 0x000fe200078e022e */
[----:B------:R-:W-:Y:S01]  /*0af0*/  LOP3.LUT R235, R39, R44, RZ, 0xfc, !PT ;  /* 0x0000002c27eb7212 */ /* 0x000fe200078efcff */
[----:B------:R-:W-:Y:S01]  /*0b00*/  UISETP.GE.U32.AND UP0, UPT, UR7, UR14, UPT ;  /* 0x0000000e0700728c */ /* 0x000fe2000bf06070 */
[----:B------:R-:W-:-:S02]  /*0b10*/  LEA R45, R45, UR6, 0x1 ;  /* 0x000000062d2d7c11 */ /* 0x000fc4000f8e08ff */
[-C--:B------:R-:W-:Y:S02]  /*0b20*/  LOP3.LUT R49, R49, R44.reuse, RZ, 0xfc, !PT ;  /* 0x0000002c31317212 */ /* 0x080fe400078efcff */
[----:B------:R-:W-:Y:S02]  /*0b30*/  LEA R47, R47, UR6, 0x1 ;  /* 0x000000062f2f7c11 */ /* 0x000fe4000f8e08ff */
[-C--:B------:R-:W-:Y:S02]  /*0b40*/  LOP3.LUT R41, R41, R44.reuse, RZ, 0xfc, !PT ;  /* 0x0000002c29297212 */ /* 0x080fe400078efcff */
[-C--:B------:R-:W-:Y:S02]  /*0b50*/  LOP3.LUT R51, R51, R44.reuse, RZ, 0xfc, !PT ;  /* 0x0000002c33337212 */ /* 0x080fe400078efcff */
[----:B------:R-:W-:Y:S02]  /*0b60*/  LOP3.LUT R43, R43, R44, RZ, 0xfc, !PT ;  /* 0x0000002c2b2b7212 */ /* 0x000fe400078efcff */
[----:B------:R-:W-:-:S02]  /*0b70*/  LEA R49, R49, UR6, 0x1 ;  /* 0x0000000631317c11 */ /* 0x000fc4000f8e08ff */
[----:B------:R-:W-:Y:S01]  /*0b80*/  LEA R41, R41, UR6, 0x1 ;  /* 0x0000000629297c11 */ /* 0x000fe2000f8e08ff */
[----:B0-----:R-:W-:Y:S01]  /*0b90*/  ULOP3.LUT UR7, UR13, UR15, URZ, 0x3c, !UPT ;  /* 0x0000000f0d077292 */ /* 0x001fe2000f8e3c3f */
[----:B------:R-:W-:Y:S01]  /*0ba0*/  LEA R51, R51, UR6, 0x1 ;  /* 0x0000000633337c11 */ /* 0x000fe2000f8e08ff */
[----:B------:R-:W-:Y:S01]  /*0bb0*/  @!UP1 UIADD3 UR9, UR9, 0x1, URZ ;  /* 0x0000000109099890 */ /* 0x000fe2000fffe03f */
[----:B------:R-:W-:Y:S01]  /*0bc0*/  LEA R43, R43, UR6, 0x1 ;  /* 0x000000062b2b7c11 */ /* 0x000fe2000f8e08ff */
[----:B------:R-:W-:Y:S01]  /*0bd0*/  STL [R1+0x34], R158 ;  /* 0x0000349e01007387 */ /* 0x000fe20000100800 */
[----:B------:R-:W-:-:S03]  /*0be0*/  UISETP.GE.AND UP1, UPT, UR7, URZ, UPT ;  /* 0x0000003f0700728c */ /* 0x000fc6000bf26270 */
[----:B------:R-:W-:Y:S01]  /*0bf0*/  STL [R1+0x30], R157 ;  /* 0x0000309d01007387 */ /* 0x000fe20000100800 */
[----:B------:R-:W-:Y:S01]  /*0c00*/  @UP0 UIADD3 UR9, UR9, 0x1, URZ ;  /* 0x0000000109090890 */ /* 0x000fe2000fffe03f */
[----:B------:R-:W-:Y:S01]  /*0c10*/  LOP3.LUT R0, R0, 0xfffffffb, RZ, 0xc0, !PT ;  /* 0xfffffffb00007812 */ /* 0x000fe200078ec0ff */
[----:B------:R-:W-:Y:S01]  /*0c20*/  UISETP.GE.AND UP2, UPT, UR4, 0x1, UPT ;  /* 0x000000010400788c */ /* 0x000fe2000bf46270 */
[----:B------:R-:W-:Y:S01]  /*0c30*/  STL [R1+0x2c], R156 ;  /* 0x00002c9c01007387 */ /* 0x000fe20000100800 */
[----:B------:R-:W-:-:S03]  /*0c40*/  UISETP.NE.AND UP0, UPT, UR15, URZ, UPT ;  /* 0x0000003f0f00728c */ /* 0x000fc6000bf05270 */
[----:B------:R-:W-:Y:S04]  /*0c50*/  STL [R1+0x28], R155 ;  /* 0x0000289b01007387 */ /* 0x000fe80000100800 */
[----:B------:R-:W-:Y:S01]  /*0c60*/  STL [R1+0x24], R154 ;  /* 0x0000249a01007387 */ /* 0x000fe20000100800 */
[----:B------:R-:W-:Y:S01]  /*0c70*/  @P0 LOP3.LUT R0, R0, 0x4, RZ, 0xfc, !PT ;  /* 0x0000000400000812 */ /* 0x000fe200078efcff */
[----:B------:R-:W-:Y:S02]  /*0c80*/  UMOV UR17, UR9 ;  /* 0x0000000900117c82 */ /* 0x000fe40008000000 */
[----:B------:R-:W-:Y:S02]  /*0c90*/  @!UP1 UIADD3 UR17, -UR17, URZ, URZ ;  /* 0x0000003f11119290 */ /* 0x000fe4000fffe13f */
[----:B------:R-:W-:Y:S01]  /*0ca0*/  @!UP0 ULOP3.LUT UR17, URZ, UR15, URZ, 0x33, !UPT ;  /* 0x0000000f3f118292 */ /* 0x000fe2000f8e333f */
[----:B------:R-:W-:-:S02]  /*0cb0*/  CS2R R88, SRZ ;  /* 0x0000000000587805 */ /* 0x000fc4000001ff00 */
[----:B------:R-:W-:Y:S02]  /*0cc0*/  CS2R R90, SRZ ;  /* 0x00000000005a7805 */ /* 0x000fe4000001ff00 */
[----:B------:R-:W-:Y:S01]  /*0cd0*/  CS2R R92, SRZ ;  /* 0x00000000005c7805 */ /* 0x000fe2000001ff00 */
[----:B------:R-:W-:Y:S01]  /*0ce0*/  IMAD.U32 R241, RZ, RZ, UR17 ;  /* 0x00000011fff17e24 */ /* 0x000fe2000f8e00ff */
[----:B------:R-:W-:Y:S02]  /*0cf0*/  CS2R R94, SRZ ;  /* 0x00000000005e7805 */ /* 0x000fe4000001ff00 */
[----:B------:R-:W-:Y:S02]  /*0d00*/  CS2R R96, SRZ ;  /* 0x0000000000607805 */ /* 0x000fe4000001ff00 */
[----:B------:R-:W-:Y:S02]  /*0d10*/  CS2R R98, SRZ ;  /* 0x0000000000627805 */ /* 0x000fe4000001ff00 */
[----:B------:R-:W-:-:S02]  /*0d20*/  CS2R R100, SRZ ;  /* 0x0000000000647805 */ /* 0x000fc4000001ff00 */
[----:B------:R-:W-:Y:S02]  /*0d30*/  CS2R R102, SRZ ;  /* 0x0000000000667805 */ /* 0x000fe4000001ff00 */
[----:B------:R-:W-:Y:S02]  /*0d40*/  CS2R R104, SRZ ;  /* 0x0000000000687805 */ /* 0x000fe4000001ff00 */
        /* <DEDUP_REMOVED lines=23> */
[----:B--2---:R-:W-:Y:S02]  /*0ec0*/  SEL R52, R4, RZ, !P6 ;  /* 0x000000ff04347207 */ /* 0x004fe40007000000 */
[----:B------:R-:W-:Y:S02]  /*0ed0*/  SEL R53, R5, RZ, !P6 ;  /* 0x000000ff05357207 */ /* 0x000fe40007000000 */
[----:B------:R-:W-:Y:S02]  /*0ee0*/  SEL R54, R6, RZ, !P6 ;  /* 0x000000ff06367207 */ /* 0x000fe40007000000 */
[----:B------:R-:W-:Y:S02]  /*0ef0*/  SEL R55, R7, RZ, !P6 ;  /* 0x000000ff07377207 */ /* 0x000fe40007000000 */
[----:B------:R-:W-:-:S02]  /*0f00*/  ISETP.NE.AND P6, PT, R48, RZ, PT ;  /* 0x000000ff3000720c */ /* 0x000fc40003fc5270 */
[----:B---3--:R-:W-:Y:S02]  /*0f10*/  SEL R12, R12, RZ, !P5 ;  /* 0x000000ff0c0c7207 */ /* 0x008fe40006800000 */
[----:B----4-:R-:W-:Y:S02]  /*0f20*/  SEL R8, R8, RZ, !P6 ;  /* 0x000000ff08087207 */ /* 0x010fe40007000000 */
[----:B------:R-:W-:Y:S02]  /*0f30*/  SEL R9, R9, RZ, !P6 ;  /* 0x000000ff09097207 */ /* 0x000fe40007000000 */
[----:B------:R-:W-:Y:S02]  /*0f40*/  SEL R10, R10, RZ, !P6 ;  /* 0x000000ff0a0a7207 */ /* 0x000fe40007000000 */
[----:B------:R-:W-:Y:S02]  /*0f50*/  SEL R11, R11, RZ, !P6 ;  /* 0x000000ff0b0b7207 */ /* 0x000fe40007000000 */
[----:B------:R-:W-:-:S02]  /*0f60*/  SEL R13, R13, RZ, !P5 ;  /* 0x000000ff0d0d7207 */ /* 0x000fc40006800000 */
[----:B------:R-:W-:Y:S02]  /*0f70*/  SEL R14, R14, RZ, !P5 ;  /* 0x000000ff0e0e7207 */ /* 0x000fe40006800000 */
[----:B------:R-:W-:Y:S01]  /*0f80*/  SEL R15, R15, RZ, !P5 ;  /* 0x000000ff0f0f7207 */ /* 0x000fe20006800000 */
[----:B------:R-:W-:Y:S01]  /*0f90*/  STS.128 [R37], R52 ;  /* 0x0000003425007388 */ /* 0x000fe20000000c00 */
[----:B------:R-:W-:Y:S02]  /*0fa0*/  LEA R4, R235, UR6, 0x1 ;  /* 0x00000006eb047c11 */ /* 0x000fe4000f8e08ff */
[----:B-----5:R-:W-:Y:S01]  /*0fb0*/  SEL R28, R28, RZ, !P4 ;  /* 0x000000ff1c1c7207 */ /* 0x020fe20006000000 */
[----:B------:R0:W-:Y:S01]  /*0fc0*/  STS.128 [R45], R8 ;  /* 0x000000082d007388 */ /* 0x0001e20000000c00 */
[----:B------:R-:W-:Y:S02]  /*0fd0*/  SEL R29, R29, RZ, !P4 ;  /* 0x000000ff1d1d7207 */ /* 0x000fe40006000000 */
[----:B------:R-:W-:-:S02]  /*0fe0*/  SEL R30, R30, RZ, !P4 ;  /* 0x000000ff1e1e7207 */ /* 0x000fc40006000000 */
[----:B------:R-:W-:Y:S01]  /*0ff0*/  SEL R31, R31, RZ, !P4 ;  /* 0x000000ff1f1f7207 */ /* 0x000fe20006000000 */
[----:B------:R1:W-:Y:S01]  /*1000*/  STS.128 [R47], R12 ;  /* 0x0000000c2f007388 */ /* 0x0003e20000000c00 */
[----:B------:R-:W-:Y:S02]  /*1010*/  SEL R24, R24, RZ, !P3 ;  /* 0x000000ff18187207 */ /* 0x000fe40005800000 */
[----:B------:R-:W-:Y:S02]  /*1020*/  SEL R25, R25, RZ, !P3 ;  /* 0x000000ff19197207 */ /* 0x000fe40005800000 */
[----:B------:R-:W-:Y:S02]  /*1030*/  SEL R26, R26, RZ, !P3 ;  /* 0x000000ff1a1a7207 */ /* 0x000fe40005800000 */
[----:B------:R-:W-:Y:S02]  /*1040*/  SEL R27, R27, RZ, !P3 ;  /* 0x000000ff1b1b7207 */ /* 0x000fe40005800000 */
[----:B0-----:R-:W-:-:S02]  /*1050*/  SEL R8, R20, RZ, !P2 ;  /* 0x000000ff14087207 */ /* 0x001fc40005000000 */
[----:B------:R-:W-:Y:S02]  /*1060*/  SEL R9, R21, RZ, !P2 ;  /* 0x000000ff15097207 */ /* 0x000fe40005000000 */
[----:B------:R-:W-:Y:S02]  /*1070*/  SEL R10, R22, RZ, !P2 ;  /* 0x000000ff160a7207 */ /* 0x000fe40005000000 */
[----:B------:R-:W-:Y:S02]  /*1080*/  SEL R11, R23, RZ, !P2 ;  /* 0x000000ff170b7207 */ /* 0x000fe40005000000 */
[----:B-1----:R-:W-:Y:S02]  /*1090*/  SEL R12, R16, RZ, !P1 ;  /* 0x000000ff100c7207 */ /* 0x002fe40004800000 */
[----:B------:R-:W-:Y:S02]  /*10a0*/  SEL R13, R17, RZ, !P1 ;  /* 0x000000ff110d7207 */ /* 0x000fe40004800000 */
[----:B------:R-:W-:-:S02]  /*10b0*/  SEL R14, R18, RZ, !P1 ;  /* 0x000000ff120e7207 */ /* 0x000fc40004800000 */
[----:B------:R-:W-:Y:S01]  /*10c0*/  SEL R15, R19, RZ, !P1 ;  /* 0x000000ff130f7207 */ /* 0x000fe20004800000 */
[----:B------:R0:W-:Y:S01]  /*10d0*/  STS.128 [R4], R28 ;  /* 0x0000001c04007388 */ /* 0x0001e20000000c00 */
[----:B------:R-:W-:Y:S02]  /*10e0*/  SEL R32, R32, RZ, !P0 ;  /* 0x000000ff20207207 */ /* 0x000fe40004000000 */
[----:B------:R-:W-:Y:S02]  /*10f0*/  SEL R33, R33, RZ, !P0 ;  /* 0x000000ff21217207 */ /* 0x000fe40004000000 */
[----:B------:R-:W-:Y:S02]  /*1100*/  SEL R34, R34, RZ, !P0 ;  /* 0x000000ff22227207 */ /* 0x000fe40004000000 */
[----:B------:R-:W-:Y:S01]  /*1110*/  SEL R35, R35, RZ, !P0 ;  /* 0x000000ff23237207 */ /* 0x000fe20004000000 */
[----:B------:R0:W-:Y:S04]  /*1120*/  STS.128 [R49], R24 ;  /* 0x0000001831007388 */ /* 0x0001e80000000c00 */
[----:B------:R0:W-:Y:S04]  /*1130*/  STS.128 [R41], R8 ;  /* 0x0000000829007388 */ /* 0x0001e80000000c00 */
[----:B------:R0:W-:Y:S04]  /*1140*/  STS.128 [R51], R12 ;  /* 0x0000000c33007388 */ /* 0x0001e80000000c00 */
[----:B------:R0:W-:Y:S01]  /*1150*/  STS.128 [R43], R32 ;  /* 0x000000202b007388 */ /* 0x0001e20000000c00 */
[----:B------:R-:W-:Y:S01]  /*1160*/  PLOP3.LUT P0, PT, PT, PT, UP2, 0x40, 0x0 ;  /* 0x000000000000781c */ /* 0x000fe20003f0e828 */
[----:B------:R-:W-:Y:S01]  /*1170*/  IMAD.MOV.U32 R17, RZ, RZ, -0x800000 ;  /* 0xff800000ff117424 */ /* 0x000fe200078e00ff */
[----:B------:R-:W-:Y:S01]  /*1180*/  CS2R R20, SRZ ;  /* 0x0000000000147805 */ /* 0x000fe2000001ff00 */
[----:B------:R-:W-:-:S10]  /*1190*/  IMAD.MOV.U32 R19, RZ, RZ, -0x800000 ;  /* 0xff800000ff137424 */ /* 0x000fd400078e00ff */
[----:B0-----:R-:W-:Y:S05]  /*11a0*/  @P0 BRA `(.L_x_0) ;  /* 0x0000009c00700947 */ /* 0x001fea0003800000 */
[----:B0-----:R-:W0:Y:S01]  /*11b0*/  LDC R27, c[0x0][0x274] ;  /* 0x00009d00ff1b7b82 */ /* 0x001e220000000800 */
[C---:B------:R-:W-:Y:S01]  /*11c0*/  LOP3.LUT R6, R2.reuse, 0x2, RZ, 0xfc, !PT ;  /* 0x0000000202067812 */ /* 0x040fe200078efcff */
[----:B------:R-:W-:Y:S01]  /*11d0*/  ULDC UR7, c[0x0][0x2a8] ;  /* 0x0000aa0000077ab9 */ /* 0x000fe20000000800 */
[C---:B------:R-:W-:Y:S01]  /*11e0*/  LOP3.LUT R8, R2.reuse, 0x5, RZ, 0xfc, !PT ;  /* 0x0000000502087812 */ /* 0x040fe200078efcff */
[----:B------:R-:W-:Y:S01]  /*11f0*/  USHF.R.U32.HI UR20, URZ, 0x4, UR6 ;  /* 0x000000043f147899 */ /* 0x000fe20008011606 */
[----:B------:R-:W-:Y:S01]  /*1200*/  IABS R17, R6 ;  /* 0x0000000600117213 */ /* 0x000fe20000000000 */
[----:B------:R-:W-:Y:S01]  /*1210*/  ULDC.64 UR8, c[0x0][0x238] ;  /* 0x00008e0000087ab9 */ /* 0x000fe20000000a00 */
[----:B------:R-:W-:Y:S01]  /*1220*/  IABS R23, R8 ;  /* 0x0000000800177213 */ /* 0x000fe20000000000 */
[----:B------:R-:W-:Y:S01]  /*1230*/  ULOP3.LUT UR20, UR20, 0x3fff, URZ, 0xc0, !UPT ;  /* 0x00003fff14147892 */ /* 0x000fe2000f8ec03f */
[----:B------:R-:W-:Y:S01]  /*1240*/  LOP3.LUT R9, R2, 0x6, RZ, 0xfc, !PT ;  /* 0x0000000602097812 */ /* 0x000fe200078efcff */
[----:B------:R-:W-:Y:S01]  /*1250*/  UIMAD.WIDE UR8, UR16, 0x4, UR8 ;  /* 0x00000004100878a5 */ /* 0x000fe2000f8e0208 */
[----:B------:R-:W-:Y:S01]  /*1260*/  IABS R13, R2 ;  /* 0x00000002000d7213 */ /* 0x000fe20000000000 */
[----:B------:R-:W-:Y:S01]  /*1270*/  UIADD3 UR16, UP6, UR20, 0x4000406, URZ ;  /* 0x0400040614107890 */ /* 0x000fe2000ffde03f */
[----:B------:R-:W-:Y:S01]  /*1280*/  IABS R25, R9 ;  /* 0x0000000900197213 */ /* 0x000fe20000000000 */
[----:B------:R-:W-:Y:S01]  /*1290*/  UIADD3 UR17, UR6, 0x8000, URZ ;  /* 0x0000800006117890 */ /* 0x000fe2000fffe03f */
[----:B------:R-:W-:Y:S01]  /*12a0*/  R2UR UR21, R241 ;  /* 0x00000000f11572ca */ /* 0x000fe200000e0000 */
[----:B------:R-:W-:Y:S01]  /*12b0*/  UIADD3 UR51, UP0, UR20, 0x4000002, URZ ;  /* 0x0400000214337890 */ /* 0x000fe2000ff1e03f */
[----:B------:R-:W-:Y:S01]  /*12c0*/  IMAD.MOV.U32 R198, RZ, RZ, RZ ;  /* 0x000000ffffc67224 */ /* 0x000fe200078e00ff */
[----:B------:R-:W-:Y:S01]  /*12d0*/  USHF.R.U32.HI UR17, URZ, 0x4, UR17 ;  /* 0x000000043f117899 */ /* 0x000fe20008011611 */
[----:B------:R-:W-:Y:S01]  /*12e0*/  IMAD.U32 R237, RZ, RZ, UR16 ;  /* 0x00000010ffed7e24 */ /* 0x000fe2000f8e00ff */
[----:B------:R-:W-:Y:S01]  /*12f0*/  UIADD3.X UR16, URZ, 0x40000040, URZ, UP6, !UPT ;  /* 0x400000403f107890 */ /* 0x000fe2000b7fe43f */
[----:B------:R-:W-:Y:S01]  /*1300*/  IMAD.MOV.U32 R197, RZ, RZ, RZ ;  /* 0x000000ffffc57224 */ /* 0x000fe200078e00ff */
[----:B------:R-:W-:Y:S01]  /*1310*/  ULOP3.LUT UR34, UR17, 0x3fff, URZ, 0xc0, !UPT ;  /* 0x00003fff11227892 */ /* 0x000fe2000f8ec03f */
[----:B------:R-:W-:-:S02]  /*1320*/  CS2R R88, SRZ ;  /* 0x0000000000587805 */ /* 0x000fc4000001ff00 */
[----:B0-----:R-:W-:Y:S01]  /*1330*/  IABS R28, R27 ;  /* 0x0000001b001c7213 */ /* 0x001fe20000000000 */
[----:B------:R-:W-:Y:S01]  /*1340*/  UIADD3 UR53, UP1, UR20, 0x4000004, URZ ;  /* 0x0400000414357890 */ /* 0x000fe2000ff3e03f */
[----:B------:R-:W-:Y:S01]  /*1350*/  CS2R R90, SRZ ;  /* 0x00000000005a7805 */ /* 0x000fe2000001ff00 */
[----:B------:R-:W-:Y:S01]  /*1360*/  UIADD3 UR55, UP2, UR20, 0x4000006, URZ ;  /* 0x0400000614377890 */ /* 0x000fe2000ff5e03f */
[----:B------:R-:W0:Y:S01]  /*1370*/  I2F.RP R7, R28 ;  /* 0x0000001c00077306 */ /* 0x000e220000209400 */
[----:B------:R-:W-:Y:S01]  /*1380*/  UIADD3 UR57, UP3, UR20, 0x4000400, URZ ;  /* 0x0400040014397890 */ /* 0x000fe2000ff7e03f */
[----:B------:R-:W-:Y:S01]  /*1390*/  CS2R R92, SRZ ;  /* 0x00000000005c7805 */ /* 0x000fe2000001ff00 */
[----:B------:R-:W-:Y:S01]  /*13a0*/  UIADD3 UR59, UP4, UR20, 0x4000402, URZ ;  /* 0x04000402143b7890 */ /* 0x000fe2000ff9e03f */
[----:B------:R-:W-:Y:S01]  /*13b0*/  CS2R R94, SRZ ;  /* 0x00000000005e7805 */ /* 0x000fe2000001ff00 */
[----:B------:R-:W-:Y:S01]  /*13c0*/  UIADD3 UR61, UP5, UR20, 0x4000404, URZ ;  /* 0x04000404143d7890 */ /* 0x000fe2000ffbe03f */
[----:B------:R-:W-:Y:S01]  /*13d0*/  CS2R R96, SRZ ;  /* 0x0000000000607805 */ /* 0x000fe2000001ff00 */
[----:B------:R-:W-:Y:S01]  /*13e0*/  UMOV UR42, 0x4000002 ;  /* 0x04000002002a7882 */ /* 0x000fe20000000000 */
[----:B------:R-:W-:Y:S01]  /*13f0*/  UMOV UR43, 0x40000040 ;  /* 0x40000040002b7882 */ /* 0x000fe20000000000 */
[----:B------:R-:W-:Y:S01]  /*1400*/  UMOV UR14, 0x4000004 ;  /* 0x04000004000e7882 */ /* 0x000fe20000000000 */
[----:B------:R-:W-:Y:S01]  /*1410*/  UMOV UR15, 0x40000040 ;  /* 0x40000040000f7882 */ /* 0x000fe20000000000 */
[----:B------:R-:W-:Y:S01]  /*1420*/  UMOV UR18, 0x4000006 ;  /* 0x0400000600127882 */ /* 0x000fe20000000000 */
[----:B------:R-:W-:Y:S01]  /*1430*/  UMOV UR19, 0x40000040 ;  /* 0x4000004000137882 */ /* 0x000fe20000000000 */
[----:B------:R-:W-:Y:S01]  /*1440*/  UMOV UR22, 0x4000400 ;  /* 0x0400040000167882 */ /* 0x000fe20000000000 */
[----:B------:R-:W-:Y:S01]  /*1450*/  UMOV UR23, 0x40000040 ;  /* 0x4000004000177882 */ /* 0x000fe20000000000 */
[----:B0-----:R-:W0:Y:S01]  /*1460*/  MUFU.RCP R7, R7 ;  /* 0x0000000700077308 */ /* 0x001e220000001000 */
[----:B------:R-:W-:Y:S01]  /*1470*/  UMOV UR26, 0x4000402 ;  /* 0x04000402001a7882 */ /* 0x000fe20000000000 */
[----:B------:R-:W-:Y:S01]  /*1480*/  UMOV UR27, 0x40000040 ;  /* 0x40000040001b7882 */ /* 0x000fe20000000000 */
[----:B------:R-:W-:Y:S01]  /*1490*/  UMOV UR30, 0x4000404 ;  /* 0x04000404001e7882 */ /* 0x000fe20000000000 */
[----:B------:R-:W-:Y:S01]  /*14a0*/  UMOV UR31, 0x40000040 ;  /* 0x40000040001f7882 */ /* 0x000fe20000000000 */
        /* <DEDUP_REMOVED lines=9> */
[----:B------:R-:W-:Y:S01]  /*1540*/  CS2R R116, SRZ ;  /* 0x0000000000747805 */ /* 0x000fe2000001ff00 */
[----:B0-----:R-:W-:Y:S01]  /*1550*/  VIADD R4, R7, 0xffffffe ;  /* 0x0ffffffe07047836 */ /* 0x001fe20000000000 */
[----:B------:R-:W-:Y:S02]  /*1560*/  LOP3.LUT R7, R2, 0x4, RZ, 0xfc, !PT ;  /* 0x0000000402077812 */ /* 0x000fe400078efcff */
[----:B------:R-:W-:Y:S02]  /*1570*/  CS2R R118, SRZ ;  /* 0x0000000000767805 */ /* 0x000fe4000001ff00 */
[----:B------:R-:W-:Y:S01]  /*1580*/  CS2R R120, SRZ ;  /* 0x0000000000787805 */ /* 0x000fe2000001ff00 */
[----:B------:R0:W1:Y:S01]  /*1590*/  F2I.FTZ.U32.TRUNC.NTZ R5, R4 ;  /* 0x0000000400057305 */ /* 0x000062000021f000 */
[----:B------:R-:W-:-:S02]  /*15a0*/  IABS R21, R7 ;  /* 0x0000000700157213 */ /* 0x000fc40000000000 */
[----:B------:R-:W-:Y:S02]  /*15b0*/  CS2R R122, SRZ ;  /* 0x00000000007a7805 */ /* 0x000fe4000001ff00 */
[----:B------:R-:W-:Y:S02]  /*15c0*/  CS2R R124, SRZ ;  /* 0x00000000007c7805 */ /* 0x000fe4000001ff00 */
[----:B------:R-:W-:Y:S02]  /*15d0*/  CS2R R126, SRZ ;  /* 0x00000000007e7805 */ /* 0x000fe4000001ff00 */
[----:B------:R-:W-:Y:S02]  /*15e0*/  CS2R R128, SRZ ;  /* 0x0000000000807805 */ /* 0x000fe4000001ff00 */
[----:B------:R-:W-:Y:S02]  /*15f0*/  CS2R R130, SRZ ;  /* 0x0000000000827805 */ /* 0x000fe4000001ff00 */
[----:B------:R-:W-:-:S02]  /*1600*/  CS2R R132, SRZ ;  /* 0x0000000000847805 */ /* 0x000fc4000001ff00 */
[----:B------:R-:W-:Y:S01]  /*1610*/  CS2R R134, SRZ ;  /* 0x0000000000867805 */ /* 0x000fe2000001ff00 */
[----:B0-----:R-:W-:Y:S01]  /*1620*/  IMAD.MOV.U32 R4, RZ, RZ, RZ ;  /* 0x000000ffff047224 */ /* 0x001fe200078e00ff */
[----:B------:R-:W-:Y:S02]  /*1630*/  CS2R R136, SRZ ;  /* 0x0000000000887805 */ /* 0x000fe4000001ff00 */
[----:B------:R-:W-:Y:S02]  /*1640*/  CS2R R138, SRZ ;  /* 0x00000000008a7805 */ /* 0x000fe4000001ff00 */
[----:B------:R-:W-:Y:S02]  /*1650*/  CS2R R140, SRZ ;  /* 0x00000000008c7805 */ /* 0x000fe4000001ff00 */
[----:B------:R-:W-:Y:S02]  /*1660*/  CS2R R142, SRZ ;  /* 0x00000000008e7805 */ /* 0x000fe4000001ff00 */
[----:B------:R-:W-:Y:S01]  /*1670*/  CS2R R144, SRZ ;  /* 0x0000000000907805 */ /* 0x000fe2000001ff00 */
[----:B-1----:R-:W-:Y:S01]  /*1680*/  IMAD.MOV R11, RZ, RZ, -R5 ;  /* 0x000000ffff0b7224 */ /* 0x002fe200078e0a05 */
[----:B------:R-:W-:Y:S01]  /*1690*/  UMOV UR35, URZ ;  /* 0x0000003f00237c82 */ /* 0x000fe20008000000 */
[----:B------:R-:W-:Y:S01]  /*16a0*/  IMAD.U32 R236, RZ, RZ, UR16 ;  /* 0x00000010ffec7e24 */ /* 0x000fe2000f8e00ff */
[----:B------:R-:W-:Y:S01]  /*16b0*/  CS2R R146, SRZ ;  /* 0x0000000000927805 */ /* 0x000fe2000001ff00 */
[----:B------:R-:W-:Y:S01]  /*16c0*/  IMAD R11, R11, R28, RZ ;  /* 0x0000001c0b0b7224 */ /* 0x000fe200078e02ff */
[----:B------:R-:W-:-:S02]  /*16d0*/  CS2R R148, SRZ ;  /* 0x0000000000947805 */ /* 0x000fc4000001ff00 */
[----:B------:R-:W-:Y:S01]  /*16e0*/  CS2R R150, SRZ ;  /* 0x0000000000967805 */ /* 0x000fe2000001ff00 */
[----:B------:R-:W-:Y:S01]  /*16f0*/  ULDC UR44, c[0x0][0x2a4] ;  /* 0x0000a900002c7ab9 */ /* 0x000fe20000000800 */
[----:B------:R-:W-:Y:S01]  /*1700*/  IMAD.HI.U32 R11, R5, R11, R4 ;  /* 0x0000000b050b7227 */ /* 0x000fe200078e0004 */
[----:B------:R-:W-:Y:S01]  /*1710*/  ULDC UR45, c[0x0][0x2b4] ;  /* 0x0000ad00002d7ab9 */ /* 0x000fe20000000800 */
[----:B------:R-:W-:Y:S01]  /*1720*/  UMOV UR12, 0x4000406 ;  /* 0x04000406000c7882 */ /* 0x000fe20000000000 */
[----:B------:R-:W-:Y:S01]  /*1730*/  UMOV UR13, 0x40000040 ;  /* 0x40000040000d7882 */ /* 0x000fe20000000000 */
[----:B------:R-:W-:Y:S02]  /*1740*/  ULOP3.LUT UR38, UR34, 0x4000000, URZ, 0xfc, !UPT ;  /* 0x0400000022267892 */ /* 0x000fe4000f8efc3f */
[C---:B------:R-:W-:Y:S01]  /*1750*/  IMAD.HI.U32 R16, R11.reuse, R17, RZ ;  /* 0x000000110b107227 */ /* 0x040fe200078e00ff */
[----:B------:R-:W-:Y:S02]  /*1760*/  UIADD3.64 UR42, UR34, UR42, URZ ;  /* 0x0000002a222a7297 */ /* 0x000fe4000fffe03f */
[----:B------:R-:W-:Y:S01]  /*1770*/  UIADD3.64 UR14, UR34, UR14, URZ ;  /* 0x0000000e220e7297 */ /* 0x000fe2000fffe03f */
[----:B------:R-:W-:Y:S01]  /*1780*/  IMAD.MOV R5, RZ, RZ, -R16 ;  /* 0x000000ffff057224 */ /* 0x000fe200078e0a10 */
[----:B------:R-:W-:Y:S01]  /*1790*/  UIADD3.64 UR18, UR34, UR18, URZ ;  /* 0x0000001222127297 */ /* 0x000fe2000fffe03f */
[----:B------:R-:W-:Y:S01]  /*17a0*/  IMAD.HI.U32 R20, R11, R21, RZ ;  /* 0x000000150b147227 */ /* 0x000fe200078e00ff */
[----:B------:R-:W-:-:S02]  /*17b0*/  UIADD3.64 UR22, UR34, UR22, URZ ;  /* 0x0000001622167297 */ /* 0x000fc4000fffe03f */
[----:B------:R-:W-:Y:S01]  /*17c0*/  UIADD3.64 UR26, UR34, UR26, URZ ;  /* 0x0000001a221a7297 */ /* 0x000fe2000fffe03f */
[----:B------:R-:W-:Y:S01]  /*17d0*/  IMAD R17, R28, R5, R17 ;  /* 0x000000051c117224 */ /* 0x000fe200078e0211 */
[----:B------:R-:W-:Y:S01]  /*17e0*/  LOP3.LUT R5, R2, 0x3, RZ, 0xfc, !PT ;  /* 0x0000000302057812 */ /* 0x000fe200078efcff */
[C---:B------:R-:W-:Y:S01]  /*17f0*/  IMAD.HI.U32 R22, R11.reuse, R23, RZ ;  /* 0x000000170b167227 */ /* 0x040fe200078e00ff */
[----:B------:R-:W-:Y:S02]  /*1800*/  UIADD3.64 UR30, UR34, UR30, URZ ;  /* 0x0000001e221e7297 */ /* 0x000fe4000fffe03f */
[----:B------:R-:W-:Y:S01]  /*1810*/  IABS R19, R5 ;  /* 0x0000000500137213 */ /* 0x000fe20000000000 */
[C---:B------:R-:W-:Y:S01]  /*1820*/  IMAD.HI.U32 R24, R11.reuse, R25, RZ ;  /* 0x000000190b187227 */ /* 0x040fe200078e00ff */
[----:B------:R-:W-:Y:S01]  /*1830*/  ISETP.GT.U32.AND P0, PT, R28, R17, PT ;  /* 0x000000111c00720c */ /* 0x000fe20003f04070 */
[----:B------:R-:W-:Y:S01]  /*1840*/  ULDC UR48, c[0x0][0x2a0] ;  /* 0x0000a80000307ab9 */ /* 0x000fe20000000800 */
[----:B------:R-:W-:Y:S01]  /*1850*/  UIMAD UR44, UR21, UR44, URZ ;  /* 0x0000002c152c72a4 */ /* 0x000fe2000f8e023f */
[----:B------:R-:W-:Y:S01]  /*1860*/  IMAD.HI.U32 R18, R11, R19, RZ ;  /* 0x000000130b127227 */ /* 0x000fe200078e00ff */
[----:B------:R-:W-:-:S02]  /*1870*/  UIMAD UR45, UR21, UR45, URZ ;  /* 0x0000002d152d72a4 */ /* 0x000fc4000f8e023f */
[----:B------:R-:W-:Y:S01]  /*1880*/  ULOP3.LUT UR49, UR20, 0x4000000, URZ, 0xfc, !UPT ;  /* 0x0400000014317892 */ /* 0x000fe2000f8efc3f */
[----:B------:R-:W-:Y:S01]  /*1890*/  IMAD.MOV R4, RZ, RZ, -R18 ;  /* 0x000000ffff047224 */ /* 0x000fe200078e0a12 */
[----:B------:R-:W-:Y:S01]  /*18a0*/  UIADD3.X UR50, URZ, 0x40000040, URZ, UP0, !UPT ;  /* 0x400000403f327890 */ /* 0x000fe200087fe43f */
[----:B------:R-:W-:Y:S01]  /*18b0*/  IMAD.HI.U32 R12, R11, R13, RZ ;  /* 0x0000000d0b0c7227 */ /* 0x000fe200078e00ff */
[----:B------:R-:W-:Y:S02]  /*18c0*/  UIADD3.X UR52, URZ, 0x40000040, URZ, UP1, !UPT ;  /* 0x400000403f347890 */ /* 0x000fe40008ffe43f */
[----:B------:R-:W-:Y:S01]  /*18d0*/  UIADD3.X UR54, URZ, 0x40000040, URZ, UP2, !UPT ;  /* 0x400000403f367890 */ /* 0x000fe200097fe43f */
[----:B------:R-:W-:Y:S01]  /*18e0*/  IMAD R19, R28, R4, R19 ;  /* 0x000000041c137224 */ /* 0x000fe200078e0213 */
[----:B------:R-:W-:Y:S01]  /*18f0*/  UIADD3.X UR56, URZ, 0x40000040, URZ, UP3, !UPT ;  /* 0x400000403f387890 */ /* 0x000fe20009ffe43f */
[----:B------:R-:W-:Y:S01]  /*1900*/  @!P0 VIADD R16, R16, 0x1 ;  /* 0x0000000110108836 */ /* 0x000fe20000000000 */
[----:B------:R-:W-:Y:S01]  /*1910*/  UIADD3.X UR58, URZ, 0x40000040, URZ, UP4, !UPT ;  /* 0x400000403f3a7890 */ /* 0x000fe2000a7fe43f */
[----:B------:R-:W-:Y:S01]  /*1920*/  @!P0 IMAD.IADD R17, R17, 0x1, -R28 ;  /* 0x0000000111118824 */ /* 0x000fe200078e0a1c */
[----:B------:R-:W-:Y:S01]  /*1930*/  ISETP.GT.U32.AND P0, PT, R28, R19, PT ;  /* 0x000000131c00720c */ /* 0x000fe20003f04070 */
[----:B------:R-:W-:Y:S01]  /*1940*/  IMAD.MOV R4, RZ, RZ, -R20 ;  /* 0x000000ffff047224 */ /* 0x000fe200078e0a14 */
[----:B------:R-:W-:-:S02]  /*1950*/  UIADD3.X UR60, URZ, 0x40000040, URZ, UP5, !UPT ;  /* 0x400000403f3c7890 */ /* 0x000fc4000affe43f */
[----:B------:R-:W-:Y:S01]  /*1960*/  UIADD3.64 UR34, UR34, UR12, URZ ;  /* 0x0000000c22227297 */ /* 0x000fe2000fffe03f */
[C---:B------:R-:W-:Y:S01]  /*1970*/  IMAD R21, R28.reuse, R4, R21 ;  /* 0x000000041c157224 */ /* 0x040fe200078e0215 */
[----:B------:R-:W-:Y:S01]  /*1980*/  ULDC UR46, c[0x0][0x2ac] ;  /* 0x0000ab00002e7ab9 */ /* 0x000fe20000000800 */
[----:B------:R-:W-:Y:S01]  /*1990*/  IMAD.MOV R4, RZ, RZ, -R22 ;  /* 0x000000ffff047224 */ /* 0x000fe200078e0a16 */
[----:B------:R-:W-:Y:S01]  /*19a0*/  ULDC UR47, c[0x0][0x2b0] ;  /* 0x0000ac00002f7ab9 */ /* 0x000fe20000000800 */
[----:B------:R-:W-:Y:S02]  /*19b0*/  UMOV UR39, 0x40000040 ;  /* 0x4000004000277882 */ /* 0x000fe40000000000 */
[----:B------:R-:W-:Y:S02]  /*19c0*/  IMAD R23, R28, R4, R23 ;  /* 0x000000041c177224 */ /* 0x000fe400078e0217 */
[----:B------:R-:W-:Y:S02]  /*19d0*/  @!P0 VIADD R18, R18, 0x1 ;  /* 0x0000000112128836 */ /* 0x000fe40000000000 */
[----:B------:R-:W-:Y:S01]  /*19e0*/  @!P0 IMAD.IADD R19, R19, 0x1, -R28 ;  /* 0x0000000113138824 */ /* 0x000fe200078e0a1c */
[----:B------:R-:W-:Y:S01]  /*19f0*/  ISETP.GT.U32.AND P0, PT, R28, R21, PT ;  /* 0x000000151c00720c */ /* 0x000fe20003f04070 */
[----:B------:R-:W-:-:S04]  /*1a00*/  IMAD.MOV R4, RZ, RZ, -R24 ;  /* 0x000000ffff047224 */ /* 0x000fc800078e0a18 */
[----:B------:R-:W-:Y:S02]  /*1a10*/  IMAD R25, R28, R4, R25 ;  /* 0x000000041c197224 */ /* 0x000fe400078e0219 */
[----:B------:R-:W-:-:S04]  /*1a20*/  IMAD.MOV R4, RZ, RZ, -R12 ;  /* 0x000000ffff047224 */ /* 0x000fc800078e0a0c */
[----:B------:R-:W-:Y:S01]  /*1a30*/  IMAD R13, R28, R4, R13 ;  /* 0x000000041c0d7224 */ /* 0x000fe200078e020d */
[----:B------:R-:W-:Y:S01]  /*1a40*/  LOP3.LUT R4, R2, 0x1, RZ, 0xfc, !PT ;  /* 0x0000000102047812 */ /* 0x000fe200078efcff */
[----:B------:R-:W-:Y:S01]  /*1a50*/  @!P0 IMAD.IADD R21, R21, 0x1, -R28 ;  /* 0x0000000115158824 */ /* 0x000fe200078e0a1c */
[----:B------:R-:W-:Y:S02]  /*1a60*/  @!P0 IADD3 R20, R20, 0x1, RZ ;  /* 0x0000000114148810 */ /* 0x000fe40007ffe0ff */
[----:B------:R-:W-:Y:S02]  /*1a70*/  ISETP.GT.U32.AND P0, PT, R28, R23, PT ;  /* 0x000000171c00720c */ /* 0x000fe40003f04070 */
[----:B------:R-:W-:-:S05]  /*1a80*/  IABS R15, R4 ;  /* 0x00000004000f7213 */ /* 0x000fca0000000000 */
[----:B------:R-:W-:-:S04]  /*1a90*/  IMAD.HI.U32 R14, R11, R15, RZ ;  /* 0x0000000f0b0e7227 */ /* 0x000fc800078e00ff */
[----:B------:R-:W-:Y:S02]  /*1aa0*/  IMAD.MOV R10, RZ, RZ, -R14 ;  /* 0x000000ffff0a7224 */ /* 0x000fe400078e0a0e */
[----:B------:R-:W-:Y:S02]  /*1ab0*/  @!P0 VIADD R22, R22, 0x1 ;  /* 0x0000000116168836 */ /* 0x000fe40000000000 */
[----:B------:R-:W-:Y:S01]  /*1ac0*/  @!P0 IMAD.IADD R23, R23, 0x1, -R28 ;  /* 0x0000000117178824 */ /* 0x000fe200078e0a1c */
[C---:B------:R-:W-:Y:S01]  /*1ad0*/  ISETP.GT.U32.AND P0, PT, R28.reuse, R25, PT ;  /* 0x000000191c00720c */ /* 0x040fe20003f04070 */
[----:B------:R-:W-:Y:S01]  /*1ae0*/  IMAD R15, R28, R10, R15 ;  /* 0x0000000a1c0f7224 */ /* 0x000fe200078e020f */
[----:B------:R-:W-:-:S04]  /*1af0*/  LOP3.LUT R10, R2, 0x7, RZ, 0xfc, !PT ;  /* 0x00000007020a7812 */ /* 0x000fc800078efcff */
[----:B------:R-:W-:-:S05]  /*1b00*/  IABS R26, R10 ;  /* 0x0000000a001a7213 */ /* 0x000fca0000000000 */
[----:B------:R-:W-:-:S04]  /*1b10*/  IMAD.HI.U32 R11, R11, R26, RZ ;  /* 0x0000001a0b0b7227 */ /* 0x000fc800078e00ff */
[----:B------:R-:W-:Y:S02]  /*1b20*/  @!P0 VIADD R24, R24, 0x1 ;  /* 0x0000000118188836 */ /* 0x000fe40000000000 */
[----:B------:R-:W-:Y:S01]  /*1b30*/  @!P0 IMAD.IADD R25, R25, 0x1, -R28 ;  /* 0x0000000119198824 */ /* 0x000fe200078e0a1c */
[----:B------:R-:W-:Y:S01]  /*1b40*/  ISETP.GT.U32.AND P0, PT, R28, R13, PT ;  /* 0x0000000d1c00720c */ /* 0x000fe20003f04070 */
[----:B------:R-:W-:-:S04]  /*1b50*/  IMAD.MOV R29, RZ, RZ, -R11 ;  /* 0x000000ffff1d7224 */ /* 0x000fc800078e0a0b */
[----:B------:R-:W-:-:S08]  /*1b60*/  IMAD R26, R28, R29, R26 ;  /* 0x0000001d1c1a7224 */ /* 0x000fd000078e021a */
[----:B------:R-:W-:Y:S02]  /*1b70*/  @!P0 VIADD R12, R12, 0x1 ;  /* 0x000000010c0c8836 */ /* 0x000fe40000000000 */
[----:B------:R-:W-:Y:S01]  /*1b80*/  @!P0 IMAD.IADD R13, R13, 0x1, -R28 ;  /* 0x000000010d0d8824 */ /* 0x000fe200078e0a1c */
[----:B------:R-:W-:-:S13]  /*1b90*/  ISETP.GT.U32.AND P0, PT, R28, R15, PT ;  /* 0x0000000f1c00720c */ /* 0x000fda0003f04070 */
[----:B------:R-:W-:Y:S02]  /*1ba0*/  @!P0 VIADD R14, R14, 0x1 ;  /* 0x000000010e0e8836 */ /* 0x000fe40000000000 */
[----:B------:R-:W-:Y:S01]  /*1bb0*/  @!P0 IMAD.IADD R15, R15, 0x1, -R28 ;  /* 0x000000010f0f8824 */ /* 0x000fe200078e0a1c */
[----:B------:R-:W-:-:S13]  /*1bc0*/  ISETP.GT.U32.AND P0, PT, R28, R26, PT ;  /* 0x0000001a1c00720c */ /* 0x000fda0003f04070 */
[----:B------:R-:W-:Y:S01]  /*1bd0*/  @!P0 VIADD R11, R11, 0x1 ;  /* 0x000000010b0b8836 */ /* 0x000fe20000000000 */
[----:B------:R-:W-:Y:S02]  /*1be0*/  @!P0 IADD3 R26, R26, -R28, RZ ;  /* 0x8000001c1a1a8210 */ /* 0x000fe40007ffe0ff */
[----:B------:R-:W-:-:S13]  /*1bf0*/  ISETP.GE.U32.AND P0, PT, R17, R28, PT ;  /* 0x0000001c1100720c */ /* 0x000fda0003f06070 */
[----:B------:R-:W-:Y:S01]  /*1c00*/  @P0 VIADD R16, R16, 0x1 ;  /* 0x0000000110100836 */ /* 0x000fe20000000000 */
        /* <DEDUP_REMOVED lines=8> */
[----:B------:R-:W-:Y:S02]  /*1c90*/  ISETP.GE.U32.AND P0, PT, R13, R28, PT ;  /* 0x0000001c0d00720c */ /* 0x000fe40003f06070 */
[----:B------:R-:W-:-:S11]  /*1ca0*/  LOP3.LUT R13, R27, 0x2, R2, 0x1e, !PT ;  /* 0x000000021b0d7812 */ /* 0x000fd600078e1e02 */
[----:B------:R-:W-:Y:S01]  /*1cb0*/  @P0 VIADD R12, R12, 0x1 ;  /* 0x000000010c0c0836 */ /* 0x000fe20000000000 */
[----:B------:R-:W-:-:S13]  /*1cc0*/  ISETP.GE.U32.AND P0, PT, R15, R28, PT ;  /* 0x0000001c0f00720c */ /* 0x000fda0003f06070 */
[----:B------:R-:W-:Y:S01]  /*1cd0*/  @P0 VIADD R14, R14, 0x1 ;  /* 0x000000010e0e0836 */ /* 0x000fe20000000000 */
[----:B------:R-:W-:-:S13]  /*1ce0*/  ISETP.GE.U32.AND P0, PT, R26, R28, PT ;  /* 0x0000001c1a00720c */ /* 0x000fda0003f06070 */
[----:B------:R-:W-:Y:S01]  /*1cf0*/  @P0 VIADD R11, R11, 0x1 ;  /* 0x000000010b0b0836 */ /* 0x000fe20000000000 */
[----:B------:R-:W-:Y:S02]  /*1d00*/  ISETP.GE.AND P0, PT, R13, RZ, PT ;  /* 0x000000ff0d00720c */ /* 0x000fe40003f06270 */
[----:B------:R-:W-:Y:S02]  /*1d10*/  LOP3.LUT R13, R27, 0x3, R2, 0x1e, !PT ;  /* 0x000000031b0d7812 */ /* 0x000fe400078e1e02 */
[----:B------:R-:W-:Y:S02]  /*1d20*/  MOV R26, R11 ;  /* 0x0000000b001a7202 */ /* 0x000fe40000000f00 */
[----:B------:R-:W-:-:S07]  /*1d30*/  LOP3.LUT R11, RZ, R27, RZ, 0x33, !PT ;  /* 0x0000001bff0b7212 */ /* 0x000fce00078e33ff */
[----:B------:R-:W-:Y:S01]  /*1d40*/  @!P0 IMAD.MOV R16, RZ, RZ, -R16 ;  /* 0x000000ffff108224 */ /* 0x000fe200078e0a10 */
[----:B------:R-:W-:Y:S02]  /*1d50*/  ISETP.GE.AND P0, PT, R13, RZ, PT ;  /* 0x000000ff0d00720c */ /* 0x000fe40003f06270 */
[----:B------:R-:W-:-:S11]  /*1d60*/  LOP3.LUT R13, R27, 0x4, R2, 0x1e, !PT ;  /* 0x000000041b0d7812 */ /* 0x000fd600078e1e02 */
        /* <DEDUP_REMOVED lines=8> */
[----:B------:R-:W-:-:S11]  /*1df0*/  LOP3.LUT R13, R2, R27, RZ, 0x3c, !PT ;  /* 0x0000001b020d7212 */ /* 0x000fd600078e3cff */
[----:B------:R-:W-:Y:S01]  /*1e00*/  @!P0 IMAD.MOV R24, RZ, RZ, -R24 ;  /* 0x000000ffff188224 */ /* 0x000fe200078e0a18 */
[----:B------:R-:W-:Y:S02]  /*1e10*/  ISETP.GE.AND P0, PT, R13, RZ, PT ;  /* 0x000000ff0d00720c */ /* 0x000fe40003f06270 */
[----:B------:R-:W-:-:S11]  /*1e20*/  LOP3.LUT R13, R27, 0x1, R2, 0x1e, !PT ;  /* 0x000000011b0d7812 */ /* 0x000fd600078e1e02 */
[----:B------:R-:W-:Y:S01]  /*1e30*/  @!P0 IMAD.MOV R12, RZ, RZ, -R12 ;  /* 0x000000ffff0c8224 */ /* 0x000fe200078e0a0c */
[----:B------:R-:W-:Y:S02]  /*1e40*/  ISETP.GE.AND P0, PT, R13, RZ, PT ;  /* 0x000000ff0d00720c */ /* 0x000fe40003f06270 */
[----:B------:R-:W-:-:S11]  /*1e50*/  LOP3.LUT R13, R27, 0x7, R2, 0x1e, !PT ;  /* 0x000000071b0d7812 */ /* 0x000fd600078e1e02 */
[----:B------:R-:W-:Y:S01]  /*1e60*/  @!P0 IMAD.MOV R14, RZ, RZ, -R14 ;  /* 0x000000ffff0e8224 */ /* 0x000fe200078e0a0e */
[----:B------:R-:W-:-:S13]  /*1e70*/  ISETP.GE.AND P0, PT, R13, RZ, PT ;  /* 0x000000ff0d00720c */ /* 0x000fda0003f06270 */
[----:B------:R-:W-:Y:S01]  /*1e80*/  @!P0 IMAD.MOV R26, RZ, RZ, -R26 ;  /* 0x000000ffff1a8224 */ /* 0x000fe200078e0a1a */
[----:B------:R-:W-:-:S04]  /*1e90*/  ISETP.NE.AND P0, PT, R27, RZ, PT ;  /* 0x000000ff1b00720c */ /* 0x000fc80003f05270 */
[C---:B------:R-:W-:Y:S02]  /*1ea0*/  SEL R16, R11.reuse, R16, !P0 ;  /* 0x000000100b107207 */ /* 0x040fe40004000000 */
[C---:B------:R-:W-:Y:S02]  /*1eb0*/  SEL R15, R11.reuse, R18, !P0 ;  /* 0x000000120b0f7207 */ /* 0x040fe40004000000 */
[C---:B------:R-:W-:Y:S02]  /*1ec0*/  SEL R19, R11.reuse, R20, !P0 ;  /* 0x000000140b137207 */ /* 0x040fe40004000000 */
[C---:B------:R-:W-:Y:S02]  /*1ed0*/  SEL R22, R11.reuse, R22, !P0 ;  /* 0x000000160b167207 */ /* 0x040fe40004000000 */
[C---:B------:R-:W-:Y:S02]  /*1ee0*/  SEL R24, R11.reuse, R24, !P0 ;  /* 0x000000180b187207 */ /* 0x040fe40004000000 */
[C---:B------:R-:W-:Y:S01]  /*1ef0*/  SEL R17, R11.reuse, R12, !P0 ;  /* 0x0000000c0b117207 */ /* 0x040fe20004000000 */
[----:B------:R-:W-:Y:S01]  /*1f00*/  IMAD.MOV R12, RZ, RZ, -R15 ;  /* 0x000000ffff0c7224 */ /* 0x000fe200078e0a0f */
[C---:B------:R-:W-:Y:S01]  /*1f10*/  SEL R18, R11.reuse, R14, !P0 ;  /* 0x0000000e0b127207 */ /* 0x040fe20004000000 */
[----:B------:R-:W-:Y:S01]  /*1f20*/  IMAD.MOV R14, RZ, RZ, -R19 ;  /* 0x000000ffff0e7224 */ /* 0x000fe200078e0a13 */
[----:B------:R-:W-:Y:S01]  /*1f30*/  SEL R26, R11, R26, !P0 ;  /* 0x0000001a0b1a7207 */ /* 0x000fe20004000000 */
[----:B------:R-:W-:-:S02]  /*1f40*/  IMAD.MOV R11, RZ, RZ, -R16 ;  /* 0x000000ffff0b7224 */ /* 0x000fc400078e0a10 */
[C---:B------:R-:W-:Y:S02]  /*1f50*/  IMAD R20, R27.reuse, R12, R5 ;  /* 0x0000000c1b147224 */ /* 0x040fe400078e0205 */
[C---:B------:R-:W-:Y:S02]  /*1f60*/  IMAD R13, R27.reuse, R11, R6 ;  /* 0x0000000b1b0d7224 */ /* 0x040fe400078e0206 */
[----:B------:R-:W-:Y:S02]  /*1f70*/  IMAD.MOV R11, RZ, RZ, -R22 ;  /* 0x000000ffff0b7224 */ /* 0x000fe400078e0a16 */
[----:B------:R-:W-:Y:S02]  /*1f80*/  IMAD.MOV R5, RZ, RZ, -R17 ;  /* 0x000000ffff057224 */ /* 0x000fe400078e0a11 */
[----:B------:R-:W-:Y:S02]  /*1f90*/  IMAD R11, R27, R11, R8 ;  /* 0x0000000b1b0b7224 */ /* 0x000fe400078e0208 */
[----:B------:R-:W0:Y:S01]  /*1fa0*/  LDC R8, c[0x0][0x2b8] ;  /* 0x0000ae00ff087b82 */ /* 0x000e220000000800 */
[----:B------:R-:W-:-:S02]  /*1fb0*/  IMAD.MOV R6, RZ, RZ, -R18 ;  /* 0x000000ffff067224 */ /* 0x000fc400078e0a12 */
[C---:B------:R-:W-:Y:S02]  /*1fc0*/  IMAD R14, R27.reuse, R14, R7 ;  /* 0x0000000e1b0e7224 */ /* 0x040fe400078e0207 */
[----:B------:R-:W-:Y:S02]  /*1fd0*/  IMAD.MOV R12, RZ, RZ, -R24 ;  /* 0x000000ffff0c7224 */ /* 0x000fe400078e0a18 */
[----:B------:R-:W-:Y:S02]  /*1fe0*/  IMAD.MOV R7, RZ, RZ, -R26 ;  /* 0x000000ffff077224 */ /* 0x000fe400078e0a1a */
[C---:B------:R-:W-:Y:S02]  /*1ff0*/  IMAD R2, R27.reuse, R5, R2 ;  /* 0x000000051b027224 */ /* 0x040fe400078e0202 */
[C---:B------:R-:W-:Y:S02]  /*2000*/  IMAD R5, R27.reuse, R6, R4 ;  /* 0x000000061b057224 */ /* 0x040fe400078e0204 */
[----:B------:R-:W-:-:S02]  /*2010*/  IMAD R21, R27, R12, R9 ;  /* 0x0000000c1b157224 */ /* 0x000fc400078e0209 */
[----:B------:R-:W-:Y:S02]  /*2020*/  IMAD R9, R27, R7, R10 ;  /* 0x000000071b097224 */ /* 0x000fe400078e020a */
[----:B------:R-:W-:Y:S02]  /*2030*/  IMAD R10, R18, UR7, R5 ;  /* 0x00000007120a7c24 */ /* 0x000fe4000f8e0205 */
[----:B------:R-:W-:Y:S02]  /*2040*/  IMAD R16, R16, UR7, R13 ;  /* 0x0000000710107c24 */ /* 0x000fe4000f8e020d */
[----:B------:R-:W-:Y:S02]  /*2050*/  IMAD R13, R22, UR7, R11 ;  /* 0x00000007160d7c24 */ /* 0x000fe4000f8e020b */
[----:B------:R-:W-:Y:S02]  /*2060*/  IMAD R11, R17, UR7, R2 ;  /* 0x00000007110b7c24 */ /* 0x000fe4000f8e0202 */
[----:B0-----:R-:W-:-:S02]  /*2070*/  IMAD R5, R3, R8, RZ ;  /* 0x0000000803057224 */ /* 0x001fc400078e02ff */
[----:B------:R-:W-:Y:S02]  /*2080*/  IMAD.MOV.U32 R2, RZ, RZ, RZ ;  /* 0x000000ffff027224 */ /* 0x000fe400078e00ff */
[----:B------:R-:W-:Y:S01]  /*2090*/  IMAD.MOV.U32 R17, RZ, RZ, -0x800000 ;  /* 0xff800000ff117424 */ /* 0x000fe200078e00ff */
[C---:B------:R-:W-:Y:S01]  /*20a0*/  LEA R210, R8.reuse, R5, 0x4 ;  /* 0x0000000508d27211 */ /* 0x040fe200078e20ff */
[----:B------:R-:W-:Y:S02]  /*20b0*/  IMAD.MOV.U32 R18, RZ, RZ, -0x800000 ;  /* 0xff800000ff127424 */ /* 0x000fe400078e00ff */
[----:B------:R-:W-:Y:S02]  /*20c0*/  IMAD R15, R15, UR7, R20 ;  /* 0x000000070f0f7c24 */ /* 0x000fe4000f8e0214 */
[----:B------:R-:W-:Y:S02]  /*20d0*/  IMAD R4, R8, 0x10, R210 ;  /* 0x0000001008047824 */ /* 0x000fe400078e02d2 */
[----:B------:R-:W-:-:S02]  /*20e0*/  IMAD R14, R19, UR7, R14 ;  /* 0x00000007130e7c24 */ /* 0x000fc4000f8e020e */
[----:B------:R-:W-:Y:S02]  /*20f0*/  IMAD R3, R8, 0x10, R4 ;  /* 0x0000001008037824 */ /* 0x000fe400078e0204 */
[----:B------:R-:W-:Y:S02]  /*2100*/  IMAD R12, R24, UR7, R21 ;  /* 0x00000007180c7c24 */ /* 0x000fe4000f8e0215 */
[----:B------:R-:W-:Y:S02]  /*2110*/  IMAD R238, R8, 0x10, R3 ;  /* 0x0000001008ee7824 */ /* 0x000fe400078e0203 */
[----:B------:R-:W-:Y:S01]  /*2120*/  IMAD R9, R26, UR7, R9 ;  /* 0x000000071a097c24 */ /* 0x000fe2000f8e0209 */
[----:B------:R-:W-:Y:S01]  /*2130*/  ULDC UR7, c[0x0][0x240] ;  /* 0x0000900000077ab9 */ /* 0x000fe20000000800 */
[----:B------:R-:W-:-:S04]  /*2140*/  IMAD R7, R8, 0x10, R238 ;  /* 0x0000001008077824 */ /* 0x000fc800078e02ee */
[----:B------:R-:W-:-:S04]  /*2150*/  IMAD R6, R8, 0x10, R7 ;  /* 0x0000001008067824 */ /* 0x000fc800078e0207 */
[----:B------:R-:W-:-:S07]  /*2160*/  IMAD R8, R8, 0x10, R6 ;  /* 0x0000001008087824 */ /* 0x000fce00078e0206 */
.L_x_1:
[----:B------:R-:W0:Y:S01]  /*2170*/  LDC R193, c[0x0][0x270] ;  /* 0x00009c00ffc17b82 */ /* 0x000e220000000800 */
[----:B------:R-:W1:Y:S07]  /*2180*/  S2R R171, SR_TID.X ;  /* 0x0000000000ab7919 */ /* 0x000e6e0000002100 */
[----:B------:R-:W2:Y:S01]  /*2190*/  LDC.64 R68, c[0x0][0x228] ;  /* 0x00008a00ff447b82 */ /* 0x000ea20000000a00 */
[-C--:B0-----:R-:W-:Y:S02]  /*21a0*/  IABS R19, R193.reuse ;  /* 0x000000c100137213 */ /* 0x081fe40000000000 */
[----:B------:R-:W-:-:S02]  /*21b0*/  LOP3.LUT R192, RZ, R193, RZ, 0x33, !PT ;  /* 0x000000c1ffc07212 */ /* 0x000fc400078e33ff */
[----:B------:R-:W-:Y:S02]  /*21c0*/  R2UR UR12, R19 ;  /* 0x00000000130c72ca */ /* 0x000fe400000e0000 */
[----:B-1----:R-:W-:Y:S01]  /*21d0*/  SHF.R.U32.HI R19, RZ, 0x4, R171 ;  /* 0x00000004ff137819 */ /* 0x002fe200000116ab */
[----:B------:R-:W-:-:S03]  /*21e0*/  IMAD.SHL.U32 R191, R171, 0x2, RZ ;  /* 0x00000002abbf7824 */ /* 0x000fc600078e00ff */
[----:B------:R-:W-:Y:S02]  /*21f0*/  SGXT.U32 R19, R19, 0x4 ;  /* 0x000000041313781a */ /* 0x000fe40000000000 */
[----:B------:R-:W-:-:S05]  /*2200*/  LOP3.LUT R191, R191, 0x6, RZ, 0xc0, !PT ;  /* 0x00000006bfbf7812 */ /* 0x000fca00078ec0ff */
[----:B------:R-:W0:Y:S01]  /*2210*/  I2F.RP R21, UR12 ;  /* 0x0000000c00157d06 */ /* 0x000e220008209400 */
[----:B------:R-:W-:-:S04]  /*2220*/  IMAD.IADD R20, R19, 0x1, R2 ;  /* 0x0000000113147824 */ /* 0x000fc800078e0202 */
[C---:B------:R-:W-:Y:S01]  /*2230*/  VIADD R40, R20.reuse, 0x10 ;  /* 0x0000001014287836 */ /* 0x040fe20000000000 */
[----:B------:R-:W-:Y:S01]  /*2240*/  IABS R24, R20 ;  /* 0x0000001400187213 */ /* 0x000fe20000000000 */
[C---:B------:R-:W-:Y:S02]  /*2250*/  VIADD R38, R20.reuse, 0x20 ;  /* 0x0000002014267836 */ /* 0x040fe40000000000 */
[C---:B------:R-:W-:Y:S01]  /*2260*/  VIADD R36, R20.reuse, 0x30 ;  /* 0x0000003014247836 */ /* 0x040fe20000000000 */
[----:B------:R-:W-:Y:S01]  /*2270*/  IABS R26, R40 ;  /* 0x00000028001a7213 */ /* 0x000fe20000000000 */
[C---:B------:R-:W-:Y:S01]  /*2280*/  VIADD R34, R20.reuse, 0x40 ;  /* 0x0000004014227836 */ /* 0x040fe20000000000 */
[----:B------:R-:W-:Y:S01]  /*2290*/  IABS R28, R38 ;  /* 0x00000026001c7213 */ /* 0x000fe20000000000 */
[C---:B------:R-:W-:Y:S01]  /*22a0*/  VIADD R60, R20.reuse, 0x50 ;  /* 0x00000050143c7836 */ /* 0x040fe20000000000 */
[----:B------:R-:W-:Y:S01]  /*22b0*/  IABS R30, R36 ;  /* 0x00000024001e7213 */ /* 0x000fe20000000000 */
[----:B0-----:R-:W0:Y:S01]  /*22c0*/  MUFU.RCP R21, R21 ;  /* 0x0000001500157308 */ /* 0x001e220000001000 */
[----:B------:R-:W-:Y:S01]  /*22d0*/  IABS R32, R34 ;  /* 0x0000002200207213 */ /* 0x000fe20000000000 */
[C---:B------:R-:W-:Y:S01]  /*22e0*/  VIADD R67, R20.reuse, 0x60 ;  /* 0x0000006014437836 */ /* 0x040fe20000000000 */
[----:B------:R-:W-:Y:S01]  /*22f0*/  IABS R42, R60 ;  /* 0x0000003c002a7213 */ /* 0x000fe20000000000 */
[----:B------:R-:W-:-:S02]  /*2300*/  VIADD R64, R20, 0x70 ;  /* 0x0000007014407836 */ /* 0x000fc40000000000 */
[----:B0-----:R-:W-:-:S04]  /*2310*/  VIADD R22, R21, 0xffffffe ;  /* 0x0ffffffe15167836 */ /* 0x001fc80000000000 */
[----:B------:R0:W1:Y:S02]  /*2320*/  F2I.FTZ.U32.TRUNC.NTZ R23, R22 ;  /* 0x0000001600177305 */ /* 0x000064000021f000 */
[----:B0-----:R-:W-:Y:S02]  /*2330*/  IMAD.MOV.U32 R22, RZ, RZ, RZ ;  /* 0x000000ffff167224 */ /* 0x001fe400078e00ff */
[----:B-1----:R-:W-:-:S04]  /*2340*/  IMAD.MOV R25, RZ, RZ, -R23 ;  /* 0x000000ffff197224 */ /* 0x002fc800078e0a17 */
[----:B------:R-:W-:-:S04]  /*2350*/  IMAD R25, R25, UR12, RZ ;  /* 0x0000000c19197c24 */ /* 0x000fc8000f8e02ff */
[----:B------:R-:W-:-:S06]  /*2360*/  IMAD.HI.U32 R23, R23, R25, R22 ;  /* 0x0000001917177227 */ /* 0x000fcc00078e0016 */
[----:B------:R-:W-:-:S04]  /*2370*/  IMAD.HI.U32 R21, R23, R24, RZ ;  /* 0x0000001817157227 */ /* 0x000fc800078e00ff */
[----:B------:R-:W-:-:S04]  /*2380*/  IMAD.MOV R25, RZ, RZ, -R21 ;  /* 0x000000ffff197224 */ /* 0x000fc800078e0a15 */
[----:B------:R-:W-:Y:S02]  /*2390*/  IMAD R22, R25, UR12, R24 ;  /* 0x0000000c19167c24 */ /* 0x000fe4000f8e0218 */
[----:B------:R-:W-:-:S03]  /*23a0*/  IMAD.HI.U32 R24, R23, R26, RZ ;  /* 0x0000001a17187227 */ /* 0x000fc600078e00ff */
[----:B------:R-:W-:Y:S02]  /*23b0*/  ISETP.LT.U32.AND P0, PT, R22, UR12, PT ;  /* 0x0000000c16007c0c */ /* 0x000fe4000bf01070 */
[----:B------:R-:W-:-:S05]  /*23c0*/  IADD3 R25, -R24, RZ, RZ ;  /* 0x000000ff18197210 */ /* 0x000fca0007ffe1ff */
[----:B------:R-:W-:Y:S02]  /*23d0*/  IMAD R25, R25, UR12, R26 ;  /* 0x0000000c19197c24 */ /* 0x000fe4000f8e021a */
[----:B------:R-:W-:-:S04]  /*23e0*/  IMAD.HI.U32 R26, R23, R28, RZ ;  /* 0x0000001c171a7227 */ /* 0x000fc800078e00ff */
[----:B------:R-:W-:Y:S02]  /*23f0*/  IMAD.MOV R27, RZ, RZ, -R26 ;  /* 0x000000ffff1b7224 */ /* 0x000fe400078e0a1a */
[----:B------:R-:W-:Y:S02]  /*2400*/  @!P0 VIADD R21, R21, 0x1 ;  /* 0x0000000115158836 */ /* 0x000fe40000000000 */
[----:B------:R-:W-:Y:S02]  /*2410*/  IMAD R27, R27, UR12, R28 ;  /* 0x0000000c1b1b7c24 */ /* 0x000fe4000f8e021c */
[----:B------:R-:W-:-:S04]  /*2420*/  IMAD.HI.U32 R28, R23, R30, RZ ;  /* 0x0000001e171c7227 */ /* 0x000fc800078e00ff */
[----:B------:R-:W-:Y:S02]  /*2430*/  IMAD.MOV R29, RZ, RZ, -R28 ;  /* 0x000000ffff1d7224 */ /* 0x000fe400078e0a1c */
[----:B------:R-:W-:Y:S01]  /*2440*/  @!P0 VIADD R22, R22, -UR12 ;  /* 0x8000000c16168c36 */ /* 0x000fe20008000000 */
[----:B------:R-:W-:Y:S01]  /*2450*/  ISETP.LT.U32.AND P0, PT, R25, UR12, PT ;  /* 0x0000000c19007c0c */ /* 0x000fe2000bf01070 */
[----:B------:R-:W-:Y:S02]  /*2460*/  IMAD R29, R29, UR12, R30 ;  /* 0x0000000c1d1d7c24 */ /* 0x000fe4000f8e021e */
[----:B------:R-:W-:-:S04]  /*2470*/  IMAD.HI.U32 R30, R23, R32, RZ ;  /* 0x00000020171e7227 */ /* 0x000fc800078e00ff */
[----:B------:R-:W-:-:S04]  /*2480*/  IMAD.MOV R31, RZ, RZ, -R30 ;  /* 0x000000ffff1f7224 */ /* 0x000fc800078e0a1e */
[----:B------:R-:W-:Y:S02]  /*2490*/  IMAD R31, R31, UR12, R32 ;  /* 0x0000000c1f1f7c24 */ /* 0x000fe4000f8e0220 */
[----:B------:R-:W-:-:S04]  /*24a0*/  IMAD.HI.U32 R32, R23, R42, RZ ;  /* 0x0000002a17207227 */ /* 0x000fc800078e00ff */
[----:B------:R-:W-:Y:S01]  /*24b0*/  @!P0 VIADD R24, R24, 0x1 ;  /* 0x0000000118188836 */ /* 0x000fe20000000000 */
[----:B------:R-:W-:Y:S01]  /*24c0*/  IADD3 R33, -R32, RZ, RZ ;  /* 0x000000ff20217210 */ /* 0x000fe20007ffe1ff */
[----:B------:R-:W-:Y:S01]  /*24d0*/  @!P0 VIADD R25, R25, -UR12 ;  /* 0x8000000c19198c36 */ /* 0x000fe20008000000 */
[----:B------:R-:W-:-:S03]  /*24e0*/  ISETP.LT.U32.AND P0, PT, R27, UR12, PT ;  /* 0x0000000c1b007c0c */ /* 0x000fc6000bf01070 */
[----:B------:R-:W-:Y:S01]  /*24f0*/  IMAD R33, R33, UR12, R42 ;  /* 0x0000000c21217c24 */ /* 0x000fe2000f8e022a */
[----:B------:R-:W-:-:S05]  /*2500*/  IABS R42, R67 ;  /* 0x00000043002a7213 */ /* 0x000fca0000000000 */
[----:B------:R-:W-:-:S04]  /*2510*/  IMAD.HI.U32 R35, R23, R42, RZ ;  /* 0x0000002a17237227 */ /* 0x000fc800078e00ff */
[----:B------:R-:W-:Y:S02]  /*2520*/  IMAD.MOV R37, RZ, RZ, -R35 ;  /* 0x000000ffff257224 */ /* 0x000fe400078e0a23 */
[----:B------:R-:W-:Y:S02]  /*2530*/  @!P0 VIADD R26, R26, 0x1 ;  /* 0x000000011a1a8836 */ /* 0x000fe40000000000 */
[----:B------:R-:W-:Y:S01]  /*2540*/  IMAD R37, R37, UR12, R42 ;  /* 0x0000000c25257c24 */ /* 0x000fe2000f8e022a */
[----:B------:R-:W-:Y:S01]  /*2550*/  IABS R42, R64 ;  /* 0x00000040002a7213 */ /* 0x000fe20000000000 */
[----:B------:R-:W-:Y:S01]  /*2560*/  @!P0 VIADD R27, R27, -UR12 ;  /* 0x8000000c1b1b8c36 */ /* 0x000fe20008000000 */
[----:B------:R-:W-:-:S03]  /*2570*/  ISETP.LT.U32.AND P0, PT, R29, UR12, PT ;  /* 0x0000000c1d007c0c */ /* 0x000fc6000bf01070 */
[----:B------:R-:W-:-:S04]  /*2580*/  IMAD.HI.U32 R39, R23, R42, RZ ;  /* 0x0000002a17277227 */ /* 0x000fc800078e00ff */
[----:B------:R-:W-:-:S04]  /*2590*/  IMAD.MOV R41, RZ, RZ, -R39 ;  /* 0x000000ffff297224 */ /* 0x000fc800078e0a27 */
[----:B------:R-:W-:Y:S02]  /*25a0*/  IMAD R41, R41, UR12, R42 ;  /* 0x0000000c29297c24 */ /* 0x000fe4000f8e022a */
[----:B------:R-:W0:Y:S01]  /*25b0*/  S2R R42, SR_TID.X ;  /* 0x00000000002a7919 */ /* 0x000e220000002100 */
[----:B------:R-:W-:Y:S02]  /*25c0*/  @!P0 VIADD R28, R28, 0x1 ;  /* 0x000000011c1c8836 */ /* 0x000fe40000000000 */
[----:B------:R-:W-:Y:S01]  /*25d0*/  @!P0 VIADD R29, R29, -UR12 ;  /* 0x8000000c1d1d8c36 */ /* 0x000fe20008000000 */
[----:B------:R-:W-:-:S13]  /*25e0*/  ISETP.LT.U32.AND P0, PT, R31, UR12, PT ;  /* 0x0000000c1f007c0c */ /* 0x000fda000bf01070 */
[----:B------:R-:W-:Y:S02]  /*25f0*/  @!P0 VIADD R30, R30, 0x1 ;  /* 0x000000011e1e8836 */ /* 0x000fe40000000000 */
[----:B------:R-:W-:Y:S01]  /*2600*/  @!P0 VIADD R31, R31, -UR12 ;  /* 0x8000000c1f1f8c36 */ /* 0x000fe20008000000 */
[----:B------:R-:W-:Y:S01]  /*2610*/  ISETP.LT.U32.AND P0, PT, R33, UR12, PT ;  /* 0x0000000c21007c0c */ /* 0x000fe2000bf01070 */
[----:B0-----:R-:W-:-:S12]  /*2620*/  IMAD.SHL.U32 R42, R42, 0x8, RZ ;  /* 0x000000082a2a7824 */ /* 0x001fd800078e00ff */
[----:B------:R-:W-:Y:S02]  /*2630*/  @!P0 VIADD R32, R32, 0x1 ;  /* 0x0000000120208836 */ /* 0x000fe40000000000 */
[----:B------:R-:W-:Y:S01]  /*2640*/  @!P0 VIADD R33, R33, -UR12 ;  /* 0x8000000c21218c36 */ /* 0x000fe20008000000 */
[----:B------:R-:W-:Y:S02]  /*2650*/  ISETP.LT.U32.AND P0, PT, R37, UR12, PT ;  /* 0x0000000c25007c0c */ /* 0x000fe4000bf01070 */
[----:B------:R-:W-:-:S05]  /*2660*/  LOP3.LUT R43, R42, 0x78, RZ, 0xc0, !PT ;  /* 0x000000782a2b7812 */ /* 0x000fca00078ec0ff */
[----:B------:R-:W-:-:S04]  /*2670*/  IMAD.IADD R160, R43, 0x1, R2 ;  /* 0x000000012ba07824 */ /* 0x000fc800078e0202 */
[----:B------:R-:W-:Y:S01]  /*2680*/  VIADD R81, R160, 0x2 ;  /* 0x00000002a0517836 */ /* 0x000fe20000000000 */
[----:B------:R-:W-:Y:S01]  /*2690*/  IABS R44, R160 ;  /* 0x000000a0002c7213 */ /* 0x000fe20000000000 */
[----:B------:R-:W-:Y:S01]  /*26a0*/  @!P0 VIADD R35, R35, 0x1 ;  /* 0x0000000123238836 */ /* 0x000fe20000000000 */
[----:B------:R-:W-:Y:S01]  /*26b0*/  IADD3 R82, R160, 0x1, RZ ;  /* 0x00000001a0527810 */ /* 0x000fe20007ffe0ff */
[----:B------:R-:W-:Y:S01]  /*26c0*/  @!P0 VIADD R37, R37, -UR12 ;  /* 0x8000000c25258c36 */ /* 0x000fe20008000000 */
[----:B------:R-:W-:Y:S01]  /*26d0*/  ISETP.LT.U32.AND P0, PT, R41, UR12, PT ;  /* 0x0000000c29007c0c */ /* 0x000fe2000bf01070 */
[----:B------:R-:W-:Y:S01]  /*26e0*/  IMAD.HI.U32 R42, R23, R44, RZ ;  /* 0x0000002c172a7227 */ /* 0x000fe200078e00ff */
[----:B------:R-:W-:-:S03]  /*26f0*/  IABS R46, R82 ;  /* 0x00000052002e7213 */ /* 0x000fc60000000000 */
[----:B------:R-:W-:Y:S02]  /*2700*/  IMAD.MOV R43, RZ, RZ, -R42 ;  /* 0x000000ffff2b7224 */ /* 0x000fe400078e0a2a */
[----:B------:R-:W-:Y:S02]  /*2710*/  VIADD R74, R160, 0x3 ;  /* 0x00000003a04a7836 */ /* 0x000fe40000000000 */
[----:B------:R-:W-:Y:S02]  /*2720*/  IMAD R43, R43, UR12, R44 ;  /* 0x0000000c2b2b7c24 */ /* 0x000fe4000f8e022c */
[----:B------:R-:W-:Y:S01]  /*2730*/  IMAD.HI.U32 R44, R23, R46, RZ ;  /* 0x0000002e172c7227 */ /* 0x000fe200078e00ff */
[----:B------:R-:W-:-:S03]  /*2740*/  IABS R48, R74 ;  /* 0x0000004a00307213 */ /* 0x000fc60000000000 */
[----:B------:R-:W-:Y:S02]  /*2750*/  @!P0 VIADD R39, R39, 0x1 ;  /* 0x0000000127278836 */ /* 0x000fe40000000000 */
[----:B------:R-:W-:Y:S01]  /*2760*/  @!P0 VIADD R41, R41, -UR12 ;  /* 0x8000000c29298c36 */ /* 0x000fe20008000000 */
[----:B------:R-:W-:Y:S01]  /*2770*/  ISETP.LT.U32.AND P0, PT, R43, UR12, PT ;  /* 0x0000000c2b007c0c */ /* 0x000fe2000bf01070 */
[----:B------:R-:W-:Y:S02]  /*2780*/  IMAD.MOV R45, RZ, RZ, -R44 ;  /* 0x000000ffff2d7224 */ /* 0x000fe400078e0a2c */
[C---:B------:R-:W-:Y:S02]  /*2790*/  VIADD R75, R160.reuse, 0x4 ;  /* 0x00000004a04b7836 */ /* 0x040fe40000000000 */
[----:B------:R-:W-:Y:S01]  /*27a0*/  IMAD R44, R45, UR12, R46 ;  /* 0x0000000c2d2c7c24 */ /* 0x000fe2000f8e022e */
[----:B------:R-:W-:Y:S01]  /*27b0*/  IABS R46, R81 ;  /* 0x00000051002e7213 */ /* 0x000fe20000000000 */
[----:B------:R-:W-:-:S02]  /*27c0*/  VIADD R76, R160, 0x5 ;  /* 0x00000005a04c7836 */ /* 0x000fc40000000000 */
[----:B------:R-:W-:Y:S02]  /*27d0*/  VIADD R77, R160, 0x6 ;  /* 0x00000006a04d7836 */ /* 0x000fe40000000000 */
[----:B------:R-:W-:Y:S01]  /*27e0*/  IMAD.HI.U32 R45, R23, R46, RZ ;  /* 0x0000002e172d7227 */ /* 0x000fe200078e00ff */
[----:B------:R-:W-:-:S03]  /*27f0*/  IABS R50, R76 ;  /* 0x0000004c00327213 */ /* 0x000fc60000000000 */
[----:B------:R-:W-:Y:S02]  /*2800*/  @!P0 VIADD R42, R42, 0x1 ;  /* 0x000000012a2a8836 */ /* 0x000fe40000000000 */
[----:B------:R-:W-:Y:S01]  /*2810*/  @!P0 VIADD R43, R43, -UR12 ;  /* 0x8000000c2b2b8c36 */ /* 0x000fe20008000000 */
[----:B------:R-:W-:Y:S01]  /*2820*/  ISETP.LT.U32.AND P0, PT, R44, UR12, PT ;  /* 0x0000000c2c007c0c */ /* 0x000fe2000bf01070 */
[----:B------:R-:W-:Y:S02]  /*2830*/  IMAD.MOV R45, RZ, RZ, -R45 ;  /* 0x000000ffff2d7224 */ /* 0x000fe400078e0a2d */
[----:B------:R-:W-:Y:S02]  /*2840*/  VIADD R78, R160, 0x7 ;  /* 0x00000007a04e7836 */ /* 0x000fe40000000000 */
[----:B------:R-:W-:Y:S02]  /*2850*/  IMAD R45, R45, UR12, R46 ;  /* 0x0000000c2d2d7c24 */ /* 0x000fe4000f8e022e */
[----:B------:R-:W-:-:S04]  /*2860*/  IMAD.HI.U32 R46, R23, R48, RZ ;  /* 0x00000030172e7227 */ /* 0x000fc800078e00ff */
[----:B------:R-:W-:Y:S02]  /*2870*/  IMAD.MOV R47, RZ, RZ, -R46 ;  /* 0x000000ffff2f7224 */ /* 0x000fe400078e0a2e */
[----:B------:R-:W-:Y:S01]  /*2880*/  @!P0 VIADD R44, R44, -UR12 ;  /* 0x8000000c2c2c8c36 */ /* 0x000fe20008000000 */
[----:B------:R-:W-:Y:S01]  /*2890*/  ISETP.LT.U32.AND P0, PT, R45, UR12, PT ;  /* 0x0000000c2d007c0c */ /* 0x000fe2000bf01070 */
[----:B------:R-:W-:Y:S01]  /*28a0*/  IMAD R46, R47, UR12, R48 ;  /* 0x0000000c2f2e7c24 */ /* 0x000fe2000f8e0230 */
[----:B------:R-:W-:-:S05]  /*28b0*/  IABS R48, R75 ;  /* 0x0000004b00307213 */ /* 0x000fca0000000000 */
[----:B------:R-:W-:-:S04]  /*28c0*/  IMAD.HI.U32 R47, R23, R48, RZ ;  /* 0x00000030172f7227 */ /* 0x000fc800078e00ff */
[----:B------:R-:W-:Y:S02]  /*28d0*/  IMAD.MOV R47, RZ, RZ, -R47 ;  /* 0x000000ffff2f7224 */ /* 0x000fe400078e0a2f */
[----:B------:R-:W-:Y:S01]  /*28e0*/  @!P0 VIADD R45, R45, -UR12 ;  /* 0x8000000c2d2d8c36 */ /* 0x000fe20008000000 */
[----:B------:R-:W-:Y:S01]  /*28f0*/  ISETP.LT.U32.AND P0, PT, R46, UR12, PT ;  /* 0x0000000c2e007c0c */ /* 0x000fe2000bf01070 */
[----:B------:R-:W-:Y:S02]  /*2900*/  IMAD R47, R47, UR12, R48 ;  /* 0x0000000c2f2f7c24 */ /* 0x000fe4000f8e0230 */
[----:B------:R-:W-:-:S04]  /*2910*/  IMAD.HI.U32 R48, R23, R50, RZ ;  /* 0x0000003217307227 */ /* 0x000fc800078e00ff */
[----:B------:R-:W-:-:S04]  /*2920*/  IMAD.MOV R49, RZ, RZ, -R48 ;  /* 0x000000ffff317224 */ /* 0x000fc800078e0a30 */
[----:B------:R-:W-:Y:S01]  /*2930*/  IMAD R48, R49, UR12, R50 ;  /* 0x0000000c31307c24 */ /* 0x000fe2000f8e0232 */
[----:B------:R-:W-:Y:S01]  /*2940*/  IABS R50, R77 ;  /* 0x0000004d00327213 */ /* 0x000fe20000000000 */
[----:B------:R-:W-:Y:S01]  /*2950*/  @!P0 VIADD R46, R46, -UR12 ;  /* 0x8000000c2e2e8c36 */ /* 0x000fe20008000000 */
[----:B------:R-:W-:-:S03]  /*2960*/  ISETP.LT.U32.AND P0, PT, R47, UR12, PT ;  /* 0x0000000c2f007c0c */ /* 0x000fc6000bf01070 */
[----:B------:R-:W-:-:S05]  /*2970*/  IMAD.HI.U32 R49, R23, R50, RZ ;  /* 0x0000003217317227 */ /* 0x000fca00078e00ff */
[----:B------:R-:W-:-:S05]  /*2980*/  IADD3 R49, -R49, RZ, RZ ;  /* 0x000000ff31317210 */ /* 0x000fca0007ffe1ff */
        /* <DEDUP_REMOVED lines=8> */
[----:B------:R-:W-:-:S12]  /*2a10*/  IMAD R50, R23, UR12, R50 ;  /* 0x0000000c17327c24 */ /* 0x000fd8000f8e0232 */
[----:B------:R-:W-:Y:S01]  /*2a20*/  @!P0 VIADD R49, R49, -UR12 ;  /* 0x8000000c31318c36 */ /* 0x000fe20008000000 */
[----:B------:R-:W-:-:S13]  /*2a30*/  ISETP.LT.U32.AND P0, PT, R50, UR12, PT ;  /* 0x0000000c32007c0c */ /* 0x000fda000bf01070 */
[----:B------:R-:W-:Y:S01]  /*2a40*/  @!P0 VIADD R50, R50, -UR12 ;  /* 0x8000000c32328c36 */ /* 0x000fe20008000000 */
[----:B------:R-:W-:Y:S02]  /*2a50*/  ISETP.GE.U32.AND P0, PT, R22, UR12, PT ;  /* 0x0000000c16007c0c */ /* 0x000fe4000bf06070 */
[----:B------:R-:W-:-:S11]  /*2a60*/  LOP3.LUT R22, R20, R193, RZ, 0x3c, !PT ;  /* 0x000000c114167212 */ /* 0x000fd600078e3cff */
[----:B------:R-:W-:Y:S01]  /*2a70*/  @P0 VIADD R21, R21, 0x1 ;  /* 0x0000000115150836 */ /* 0x000fe20000000000 */
[----:B------:R-:W-:-:S13]  /*2a80*/  ISETP.GE.U32.AND P0, PT, R25, UR12, PT ;  /* 0x0000000c19007c0c */ /* 0x000fda000bf06070 */
        /* <DEDUP_REMOVED lines=11> */
[----:B------:R-:W-:-:S03]  /*2b40*/  ISETP.GE.U32.AND P0, PT, R41, UR12, PT ;  /* 0x0000000c29007c0c */ /* 0x000fc6000bf06070 */
[----:B------:R-:W-:-:S10]  /*2b50*/  IMAD.MOV.U32 R23, RZ, RZ, R35 ;  /* 0x000000ffff177224 */ /* 0x000fd400078e0023 */
[----:B------:R-:W-:Y:S01]  /*2b60*/  @P0 VIADD R39, R39, 0x1 ;  /* 0x0000000127270836 */ /* 0x000fe20000000000 */
[----:B------:R-:W-:-:S03]  /*2b70*/  ISETP.GE.U32.AND P0, PT, R43, UR12, PT ;  /* 0x0000000c2b007c0c */ /* 0x000fc6000bf06070 */
[----:B------:R-:W-:-:S10]  /*2b80*/  IMAD.MOV.U32 R65, RZ, RZ, R39 ;  /* 0x000000ffff417224 */ /* 0x000fd400078e0027 */
[----:B------:R-:W-:Y:S01]  /*2b90*/  @P0 VIADD R42, R42, 0x1 ;  /* 0x000000012a2a0836 */ /* 0x000fe20000000000 */
[----:B------:R-:W-:-:S13]  /*2ba0*/  ISETP.LT.U32.AND P0, PT, R44, UR12, PT ;  /* 0x0000000c2c007c0c */ /* 0x000fda000bf01070 */
[----:B------:R-:W-:Y:S01]  /*2bb0*/  @!P0 VIADD R44, R44, -UR12 ;  /* 0x8000000c2c2c8c36 */ /* 0x000fe20008000000 */
[----:B------:R-:W-:-:S13]  /*2bc0*/  ISETP.LT.U32.AND P0, PT, R45, UR12, PT ;  /* 0x0000000c2d007c0c */ /* 0x000fda000bf01070 */
[----:B------:R-:W-:Y:S01]  /*2bd0*/  @!P0 VIADD R45, R45, -UR12 ;  /* 0x8000000c2d2d8c36 */ /* 0x000fe20008000000 */
[----:B------:R-:W-:-:S13]  /*2be0*/  ISETP.LT.U32.AND P0, PT, R46, UR12, PT ;  /* 0x0000000c2e007c0c */ /* 0x000fda000bf01070 */
[----:B------:R-:W-:Y:S02]  /*2bf0*/  @!P0 IADD3 R46, R46, -UR12, RZ ;  /* 0x8000000c2e2e8c10 */ /* 0x000fe4000fffe0ff */
[----:B------:R-:W-:-:S13]  /*2c00*/  ISETP.LT.U32.AND P0, PT, R47, UR12, PT ;  /* 0x0000000c2f007c0c */ /* 0x000fda000bf01070 */
[----:B------:R-:W-:Y:S01]  /*2c10*/  @!P0 VIADD R47, R47, -UR12 ;  /* 0x8000000c2f2f8c36 */ /* 0x000fe20008000000 */
[----:B------:R-:W-:-:S13]  /*2c20*/  ISETP.LT.U32.AND P0, PT, R48, UR12, PT ;  /* 0x0000000c30007c0c */ /* 0x000fda000bf01070 */
[----:B------:R-:W-:Y:S01]  /*2c30*/  @!P0 VIADD R48, R48, -UR12 ;  /* 0x8000000c30308c36 */ /* 0x000fe20008000000 */
[----:B------:R-:W-:-:S13]  /*2c40*/  ISETP.LT.U32.AND P0, PT, R49, UR12, PT ;  /* 0x0000000c31007c0c */ /* 0x000fda000bf01070 */
[----:B------:R-:W-:Y:S01]  /*2c50*/  @!P0 VIADD R49, R49, -UR12 ;  /* 0x8000000c31318c36 */ /* 0x000fe20008000000 */
[----:B------:R-:W-:-:S13]  /*2c60*/  ISETP.LT.U32.AND P0, PT, R50, UR12, PT ;  /* 0x0000000c32007c0c */ /* 0x000fda000bf01070 */
[----:B------:R-:W-:Y:S01]  /*2c70*/  @!P0 VIADD R50, R50, -UR12 ;  /* 0x8000000c32328c36 */ /* 0x000fe20008000000 */
[----:B------:R-:W-:Y:S02]  /*2c80*/  ISETP.GE.AND P0, PT, R22, RZ, PT ;  /* 0x000000ff1600720c */ /* 0x000fe40003f06270 */
[----:B------:R-:W-:-:S11]  /*2c90*/  LOP3.LUT R22, R40, R193, RZ, 0x3c, !PT ;  /* 0x000000c128167212 */ /* 0x000fd600078e3cff */
[----:B------:R-:W-:Y:S01]  /*2ca0*/  @!P0 IMAD.MOV R21, RZ, RZ, -R21 ;  /* 0x000000ffff158224 */ /* 0x000fe200078e0a15 */
        /* <DEDUP_REMOVED lines=21> */
[----:B------:R-:W-:Y:S01]  /*2e00*/  ISETP.GE.AND P0, PT, R22, RZ, PT ;  /* 0x000000ff1600720c */ /* 0x000fe20003f06270 */
[----:B------:R-:W-:-:S12]  /*2e10*/  IMAD.MOV.U32 R22, RZ, RZ, 0x4 ;  /* 0x00000004ff167424 */ /* 0x000fd800078e00ff */
[----:B------:R-:W-:Y:S01]  /*2e20*/  @!P0 IMAD.MOV R42, RZ, RZ, -R42 ;  /* 0x000000ffff2a8224 */ /* 0x000fe200078e0a2a */
[----:B------:R-:W-:-:S13]  /*2e30*/  ISETP.GE.AND P0, PT, R82, RZ, PT ;  /* 0x000000ff5200720c */ /* 0x000fda0003f06270 */
[----:B------:R-:W-:Y:S02]  /*2e40*/  @!P0 IADD3 R44, -R44, RZ, RZ ;  /* 0x000000ff2c2c8210 */ /* 0x000fe40007ffe1ff */
[----:B------:R-:W-:-:S13]  /*2e50*/  ISETP.GE.AND P0, PT, R81, RZ, PT ;  /* 0x000000ff5100720c */ /* 0x000fda0003f06270 */
[----:B------:R-:W-:Y:S01]  /*2e60*/  @!P0 IMAD.MOV R45, RZ, RZ, -R45 ;  /* 0x000000ffff2d8224 */ /* 0x000fe200078e0a2d */
        /* <DEDUP_REMOVED lines=10> */
[----:B------:R-:W-:-:S04]  /*2f10*/  ISETP.NE.AND P0, PT, R193, RZ, PT ;  /* 0x000000ffc100720c */ /* 0x000fc80003f05270 */
[C---:B------:R-:W-:Y:S02]  /*2f20*/  SEL R25, R192.reuse, R21, !P0 ;  /* 0x00000015c0197207 */ /* 0x040fe40004000000 */
[----:B------:R-:W-:Y:S02]  /*2f30*/  LOP3.LUT R21, R2, 0x49, R191, 0xfe, !PT ;  /* 0x0000004902157812 */ /* 0x000fe400078efebf */
[C---:B------:R-:W-:Y:S02]  /*2f40*/  SEL R51, R192.reuse, R24, !P0 ;  /* 0x00000018c0337207 */ /* 0x040fe40004000000 */
[C---:B------:R-:W-:Y:S02]  /*2f50*/  SEL R39, R192.reuse, R26, !P0 ;  /* 0x0000001ac0277207 */ /* 0x040fe40004000000 */
[C---:B------:R-:W-:Y:S02]  /*2f60*/  SEL R37, R192.reuse, R28, !P0 ;  /* 0x0000001cc0257207 */ /* 0x040fe40004000000 */
[----:B------:R-:W-:-:S02]  /*2f70*/  SEL R35, R192, R30, !P0 ;  /* 0x0000001ec0237207 */ /* 0x000fc40004000000 */
[C---:B------:R-:W-:Y:S02]  /*2f80*/  SEL R61, R192.reuse, R32, !P0 ;  /* 0x00000020c03d7207 */ /* 0x040fe40004000000 */
[C---:B------:R-:W-:Y:S02]  /*2f90*/  SEL R65, R192.reuse, R65, !P0 ;  /* 0x00000041c0417207 */ /* 0x040fe40004000000 */
[C---:B------:R-:W-:Y:S01]  /*2fa0*/  SEL R152, R192.reuse, R23, !P0 ;  /* 0x00000017c0987207 */ /* 0x040fe20004000000 */
[----:B------:R-:W-:Y:S01]  /*2fb0*/  IMAD.WIDE R22, R25, R22, UR8 ;  /* 0x0000000819167e25 */ /* 0x000fe2000f8e0216 */
[C---:B------:R-:W-:Y:S02]  /*2fc0*/  SEL R158, R192.reuse, R42, !P0 ;  /* 0x0000002ac09e7207 */ /* 0x040fe40004000000 */
[C---:B------:R-:W-:Y:S02]  /*2fd0*/  SEL R178, R192.reuse, R44, !P0 ;  /* 0x0000002cc0b27207 */ /* 0x040fe40004000000 */
[----:B------:R-:W-:-:S02]  /*2fe0*/  SEL R172, R192, R45, !P0 ;  /* 0x0000002dc0ac7207 */ /* 0x000fc40004000000 */
[C---:B------:R-:W-:Y:S02]  /*2ff0*/  SEL R173, R192.reuse, R46, !P0 ;  /* 0x0000002ec0ad7207 */ /* 0x040fe40004000000 */
[C---:B------:R-:W-:Y:S02]  /*3000*/  SEL R174, R192.reuse, R47, !P0 ;  /* 0x0000002fc0ae7207 */ /* 0x040fe40004000000 */
[C---:B------:R-:W-:Y:S02]  /*3010*/  SEL R175, R192.reuse, R48, !P0 ;  /* 0x00000030c0af7207 */ /* 0x040fe40004000000 */
[C---:B------:R-:W-:Y:S02]  /*3020*/  SEL R176, R192.reuse, R49, !P0 ;  /* 0x00000031c0b07207 */ /* 0x040fe40004000000 */
[----:B------:R-:W-:Y:S02]  /*3030*/  SEL R192, R192, R50, !P0 ;  /* 0x00000032c0c07207 */ /* 0x000fe40004000000 */
[----:B------:R-:W-:-:S02]  /*3040*/  ISETP.GE.AND P0, PT, R21, UR4, PT ;  /* 0x0000000415007c0c */ /* 0x000fc4000bf06270 */
[----:B------:R-:W-:Y:S02]  /*3050*/  LOP3.LUT R21, R2, 0x48, R191, 0xfe, !PT ;  /* 0x0000004802157812 */ /* 0x000fe400078efebf */
[----:B------:R-:W-:Y:S02]  /*3060*/  SEL R162, RZ, 0x1, P0 ;  /* 0x00000001ffa27807 */ /* 0x000fe40000000000 */
[----:B------:R-:W-:Y:S02]  /*3070*/  ISETP.GE.AND P0, PT, R21, UR4, PT ;  /* 0x0000000415007c0c */ /* 0x000fe4000bf06270 */
[----:B------:R-:W-:Y:S02]  /*3080*/  LOP3.LUT R21, R2, 0x41, R191, 0xfe, !PT ;  /* 0x0000004102157812 */ /* 0x000fe400078efebf */
[----:B------:R-:W-:Y:S02]  /*3090*/  SEL R163, RZ, 0x1fffe, P0 ;  /* 0x0001fffeffa37807 */ /* 0x000fe40000000000 */
        /* <DEDUP_REMOVED lines=36> */
[----:B------:R-:W-:Y:S01]  /*32e0*/  ISETP.GE.AND P0, PT, R21, UR4, PT ;  /* 0x0000000415007c0c */ /* 0x000fe2000bf06270 */
[----:B------:R-:W-:-:S03]  /*32f0*/  IMAD.MOV.U32 R21, RZ, RZ, RZ ;  /* 0x000000ffff157224 */ /* 0x000fc600078e00ff */
[----:B------:R-:W-:Y:S02]  /*3300*/  SEL R190, RZ, 0x7fff8, P0 ;  /* 0x0007fff8ffbe7807 */ /* 0x000fe40000000000 */
[----:B------:R-:W-:-:S13]  /*3310*/  ISETP.GE.AND P0, PT, R20, UR4, PT ;  /* 0x0000000414007c0c */ /* 0x000fda000bf06270 */
[----:B------:R-:W3:Y:S01]  /*3320*/  @!P0 LDG.E R21, desc[UR10][R22.64] ;  /* 0x0000000a16158981 */ /* 0x000ee2000c1e1900 */
[----:B------:R-:W-:Y:S01]  /*3330*/  IMAD.U32 R66, RZ, RZ, UR48 ;  /* 0x00000030ff427e24 */ /* 0x000fe2000f8e00ff */
[----:B------:R-:W-:Y:S01]  /*3340*/  PRMT R79, RZ, 0x7610, R79 ;  /* 0x00007610ff4f7816 */ /* 0x000fe2000000004f */
[----:B------:R-:W-:Y:S01]  /*3350*/  IMAD.MOV R26, RZ, RZ, -R25 ;  /* 0x000000ffff1a7224 */ /* 0x000fe200078e0a19 */
[----:B------:R-:W-:Y:S02]  /*3360*/  PRMT R80, RZ, 0x7610, R80 ;  /* 0x00007610ff507816 */ /* 0x000fe40000000050 */
[----:B------:R-:W-:Y:S01]  /*3370*/  PRMT R72, RZ, 0x7610, R72 ;  /* 0x00007610ff487816 */ /* 0x000fe20000000048 */
[----:B------:R-:W-:Y:S01]  /*3380*/  IMAD R26, R193, R26, R20 ;  /* 0x0000001ac11a7224 */ /* 0x000fe200078e0214 */
[----:B------:R-:W-:Y:S02]  /*3390*/  PRMT R73, RZ, 0x7610, R73 ;  /* 0x00007610ff497816 */ /* 0x000fe40000000049 */
[----:B------:R-:W-:-:S02]  /*33a0*/  PRMT R71, RZ, 0x7610, R71 ;  /* 0x00007610ff477816 */ /* 0x000fc40000000047 */
[----:B------:R-:W-:Y:S02]  /*33b0*/  PRMT R70, RZ, 0x7610, R70 ;  /* 0x00007610ff467816 */ /* 0x000fe40000000046 */
[----:B---3--:R-:W-:-:S05]  /*33c0*/  SEL R21, R21, RZ, !P0 ;  /* 0x000000ff15157207 */ /* 0x008fca0004000000 */
[----:B------:R-:W-:-:S04]  /*33d0*/  IMAD R21, R21, R66, UR44 ;  /* 0x0000002c15157e24 */ /* 0x000fc8000f8e0242 */
[--C-:B------:R-:W-:Y:S01]  /*33e0*/  IMAD.IADD R25, R11, 0x1, R21.reuse ;  /* 0x000000010b197824 */ /* 0x100fe200078e0215 */
[----:B------:R-:W-:Y:S01]  /*33f0*/  IADD3 R31, R14, R21, RZ ;  /* 0x000000150e1f7210 */ /* 0x000fe20007ffe0ff */
[--C-:B------:R-:W-:Y:S02]  /*3400*/  IMAD.IADD R23, R10, 0x1, R21.reuse ;  /* 0x000000010a177824 */ /* 0x100fe400078e0215 */
[--C-:B------:R-:W-:Y:S02]  /*3410*/  IMAD.IADD R27, R16, 0x1, R21.reuse ;  /* 0x00000001101b7824 */ /* 0x100fe400078e0215 */
[--C-:B------:R-:W-:Y:S02]  /*3420*/  IMAD.IADD R29, R15, 0x1, R21.reuse ;  /* 0x000000010f1d7824 */ /* 0x100fe400078e0215 */
[--C-:B------:R-:W-:Y:S02]  /*3430*/  IMAD.IADD R33, R13, 0x1, R21.reuse ;  /* 0x000000010d217824 */ /* 0x100fe400078e0215 */
[----:B------:R-:W-:-:S02]  /*3440*/  IMAD.IADD R41, R12, 0x1, R21 ;  /* 0x000000010c297824 */ /* 0x000fc400078e0215 */
[----:B------:R-:W-:Y:S02]  /*3450*/  IMAD.IADD R43, R9, 0x1, R21 ;  /* 0x00000001092b7824 */ /* 0x000fe400078e0215 */
[C---:B------:R-:W-:Y:S02]  /*3460*/  IMAD R21, R26.reuse, UR46, R25 ;  /* 0x0000002e1a157c24 */ /* 0x040fe4000f8e0219 */
[----:B------:R-:W-:Y:S02]  /*3470*/  IMAD R23, R26, UR46, R23 ;  /* 0x0000002e1a177c24 */ /* 0x000fe4000f8e0217 */
[----:B--2---:R-:W-:-:S04]  /*3480*/  IMAD.WIDE R20, R21, 0x2, R68 ;  /* 0x0000000215147825 */ /* 0x004fc800078e0244 */
[----:B------:R-:W-:Y:S01]  /*3490*/  IMAD.WIDE R22, R23, 0x2, R68 ;  /* 0x0000000217167825 */ /* 0x000fe200078e0244 */
[----:B------:R0:W2:Y:S03]  /*34a0*/  @!P0 LDG.E.U16 R79, desc[UR10][R20.64] ;  /* 0x0000000a144f8981 */ /* 0x0000a6000c1e1500 */
[C---:B------:R-:W-:Y:S01]  /*34b0*/  IMAD R25, R26.reuse, UR46, R27 ;  /* 0x0000002e1a197c24 */ /* 0x040fe2000f8e021b */
[----:B------:R1:W3:Y:S01]  /*34c0*/  @!P0 LDG.E.U16 R80, desc[UR10][R22.64] ;  /* 0x0000000a16508981 */ /* 0x0002e2000c1e1500 */
[C---:B------:R-:W-:Y:S02]  /*34d0*/  IMAD R29, R26.reuse, UR46, R29 ;  /* 0x0000002e1a1d7c24 */ /* 0x040fe4000f8e021d */
[C---:B------:R-:W-:Y:S02]  /*34e0*/  IMAD R31, R26.reuse, UR46, R31 ;  /* 0x0000002e1a1f7c24 */ /* 0x040fe4000f8e021f */
[----:B------:R-:W-:-:S02]  /*34f0*/  IMAD R33, R26, UR46, R33 ;  /* 0x0000002e1a217c24 */ /* 0x000fc4000f8e0221 */
[C---:B------:R-:W-:Y:S02]  /*3500*/  IMAD R41, R26.reuse, UR46, R41 ;  /* 0x0000002e1a297c24 */ /* 0x040fe4000f8e0229 */
[----:B------:R-:W-:Y:S01]  /*3510*/  IMAD R43, R26, UR46, R43 ;  /* 0x0000002e1a2b7c24 */ /* 0x000fe2000f8e022b */
[----:B------:R-:W-:Y:S01]  /*3520*/  PRMT R26, RZ, 0x7610, R26 ;  /* 0x00007610ff1a7816 */ /* 0x000fe2000000001a */
[----:B------:R-:W-:Y:S01]  /*3530*/  IMAD.WIDE R24, R25, 0x2, R68 ;  /* 0x0000000219187825 */ /* 0x000fe200078e0244 */
[----:B------:R-:W-:-:S03]  /*3540*/  PRMT R27, RZ, 0x7610, R27 ;  /* 0x00007610ff1b7816 */ /* 0x000fc6000000001b */
[--C-:B------:R-:W-:Y:S01]  /*3550*/  IMAD.WIDE R28, R29, 0x2, R68.reuse ;  /* 0x000000021d1c7825 */ /* 0x100fe200078e0244 */
[----:B------:R-:W4:Y:S03]  /*3560*/  @!P0 LDG.E.U16 R72, desc[UR10][R24.64] ;  /* 0x0000000a18488981 */ /* 0x000f26000c1e1500 */
[--C-:B------:R-:W-:Y:S01]  /*3570*/  IMAD.WIDE R30, R31, 0x2, R68.reuse ;  /* 0x000000021f1e7825 */ /* 0x100fe200078e0244 */
[----:B------:R5:W4:Y:S03]  /*3580*/  @!P0 LDG.E.U16 R73, desc[UR10][R28.64] ;  /* 0x0000000a1c498981 */ /* 0x000b26000c1e1500 */
[--C-:B------:R-:W-:Y:S01]  /*3590*/  IMAD.WIDE R32, R33, 0x2, R68.reuse ;  /* 0x0000000221207825 */ /* 0x100fe200078e0244 */
[----:B------:R-:W4:Y:S03]  /*35a0*/  @!P0 LDG.E.U16 R26, desc[UR10][R30.64] ;  /* 0x0000000a1e1a8981 */ /* 0x000f26000c1e1500 */
[--C-:B0-----:R-:W-:Y:S01]  /*35b0*/  IMAD.WIDE R20, R41, 0x2, R68.reuse ;  /* 0x0000000229147825 */ /* 0x101fe200078e0244 */
[----:B------:R-:W4:Y:S03]  /*35c0*/  @!P0 LDG.E.U16 R71, desc[UR10][R32.64] ;  /* 0x0000000a20478981 */ /* 0x000f26000c1e1500 */
[----:B-1----:R-:W-:Y:S01]  /*35d0*/  IMAD.WIDE R22, R43, 0x2, R68 ;  /* 0x000000022b167825 */ /* 0x002fe200078e0244 */
[----:B------:R0:W4:Y:S04]  /*35e0*/  @!P0 LDG.E.U16 R70, desc[UR10][R20.64] ;  /* 0x0000000a14468981 */ /* 0x000128000c1e1500 */
[----:B------:R-:W4:Y:S01]  /*35f0*/  @!P0 LDG.E.U16 R27, desc[UR10][R22.64] ;  /* 0x0000000a161b8981 */ /* 0x000f22000c1e1500 */
[----:B-----5:R-:W-:-:S02]  /*3600*/  IMAD.MOV.U32 R28, RZ, RZ, 0x4 ;  /* 0x00000004ff1c7424 */ /* 0x020fc400078e00ff */
[----:B------:R-:W-:Y:S02]  /*3610*/  IMAD.MOV.U32 R24, RZ, RZ, RZ ;  /* 0x000000ffff187224 */ /* 0x000fe400078e00ff */
[----:B0-----:R-:W-:Y:S01]  /*3620*/  IMAD.WIDE R20, R51, R28, UR8 ;  /* 0x0000000833147e25 */ /* 0x001fe2000f8e021c */
[----:B--2---:R-:W-:Y:S02]  /*3630*/  SEL R79, R79, RZ, !P0 ;  /* 0x000000ff4f4f7207 */ /* 0x004fe40004000000 */
[----:B---3--:R-:W-:Y:S02]  /*3640*/  SEL R80, R80, RZ, !P0 ;  /* 0x000000ff50507207 */ /* 0x008fe40004000000 */
[----:B----4-:R-:W-:Y:S02]  /*3650*/  SEL R72, R72, RZ, !P0 ;  /* 0x000000ff48487207 */ /* 0x010fe40004000000 */
[----:B------:R-:W-:Y:S02]  /*3660*/  SEL R73, R73, RZ, !P0 ;  /* 0x000000ff49497207 */ /* 0x000fe40004000000 */
[----:B------:R-:W-:-:S02]  /*3670*/  SEL R26, R26, RZ, !P0 ;  /* 0x000000ff1a1a7207 */ /* 0x000fc40004000000 */
[----:B------:R-:W-:Y:S02]  /*3680*/  SEL R71, R71, RZ, !P0 ;  /* 0x000000ff47477207 */ /* 0x000fe40004000000 */
[----:B------:R-:W-:Y:S02]  /*3690*/  SEL R70, R70, RZ, !P0 ;  /* 0x000000ff46467207 */ /* 0x000fe40004000000 */
[----:B------:R-:W-:Y:S02]  /*36a0*/  SEL R27, R27, RZ, !P0 ;  /* 0x000000ff1b1b7207 */ /* 0x000fe40004000000 */
[----:B------:R-:W-:-:S13]  /*36b0*/  ISETP.GE.AND P0, PT, R40, UR4, PT ;  /* 0x0000000428007c0c */ /* 0x000fda000bf06270 */
[----:B------:R-:W2:Y:S01]  /*36c0*/  @!P0 LDG.E R24, desc[UR10][R20.64] ;  /* 0x0000000a14188981 */ /* 0x000ea2000c1e1900 */
[----:B------:R-:W-:-:S04]  /*36d0*/  IMAD.MOV R23, RZ, RZ, -R51 ;  /* 0x000000ffff177224 */ /* 0x000fc800078e0a33 */
[----:B------:R-:W-:Y:S01]  /*36e0*/  IMAD R40, R193, R23, R40 ;  /* 0x00000017c1287224 */ /* 0x000fe200078e0228 */
[----:B------:R-:W-:Y:S02]  /*36f0*/  PRMT R58, RZ, 0x7610, R58 ;  /* 0x00007610ff3a7816 */ /* 0x000fe4000000003a */
[----:B------:R-:W-:Y:S02]  /*3700*/  PRMT R59, RZ, 0x7610, R59 ;  /* 0x00007610ff3b7816 */ /* 0x000fe4000000003b */
[----:B------:R-:W-:Y:S02]  /*3710*/  PRMT R56, RZ, 0x7610, R56 ;  /* 0x00007610ff387816 */ /* 0x000fe40000000038 */
[----:B------:R-:W-:Y:S02]  /*3720*/  PRMT R57, RZ, 0x7610, R57 ;  /* 0x00007610ff397816 */ /* 0x000fe40000000039 */
[----:B------:R-:W-:Y:S02]  /*3730*/  PRMT R55, RZ, 0x7610, R55 ;  /* 0x00007610ff377816 */ /* 0x000fe40000000037 */
[----:B------:R-:W-:-:S02]  /*3740*/  PRMT R54, RZ, 0x7610, R54 ;  /* 0x00007610ff367816 */ /* 0x000fc40000000036 */
[----:B------:R-:W-:Y:S02]  /*3750*/  PRMT R52, RZ, 0x7610, R52 ;  /* 0x00007610ff347816 */ /* 0x000fe40000000034 */
[----:B------:R-:W-:Y:S02]  /*3760*/  PRMT R53, RZ, 0x7610, R53 ;  /* 0x00007610ff357816 */ /* 0x000fe40000000035 */
[----:B--2---:R-:W-:-:S05]  /*3770*/  SEL R25, R24, RZ, !P0 ;  /* 0x000000ff18197207 */ /* 0x004fca0004000000 */
[----:B------:R-:W-:-:S04]  /*3780*/  IMAD R22, R25, R66, UR44 ;  /* 0x0000002c19167e24 */ /* 0x000fc8000f8e0242 */
[--C-:B------:R-:W-:Y:S02]  /*3790*/  IMAD.IADD R23, R11, 0x1, R22.reuse ;  /* 0x000000010b177824 */ /* 0x100fe400078e0216 */
[--C-:B------:R-:W-:Y:S02]  /*37a0*/  IMAD.IADD R25, R10, 0x1, R22.reuse ;  /* 0x000000010a197824 */ /* 0x100fe400078e0216 */
[--C-:B------:R-:W-:Y:S02]  /*37b0*/  IMAD.IADD R29, R16, 0x1, R22.reuse ;  /* 0x00000001101d7824 */ /* 0x100fe400078e0216 */
[----:B------:R-:W-:Y:S02]  /*37c0*/  IMAD.IADD R31, R14, 0x1, R22 ;  /* 0x000000010e1f7824 */ /* 0x000fe400078e0216 */
[C---:B------:R-:W-:Y:S02]  /*37d0*/  IMAD R23, R40.reuse, UR46, R23 ;  /* 0x0000002e28177c24 */ /* 0x040fe4000f8e0217 */
[----:B------:R-:W-:-:S02]  /*37e0*/  IMAD R25, R40, UR46, R25 ;  /* 0x0000002e28197c24 */ /* 0x000fc4000f8e0219 */
[--C-:B------:R-:W-:Y:S02]  /*37f0*/  IMAD.IADD R21, R15, 0x1, R22.reuse ;  /* 0x000000010f157824 */ /* 0x100fe400078e0216 */
[--C-:B------:R-:W-:Y:S02]  /*3800*/  IMAD.IADD R33, R13, 0x1, R22.reuse ;  /* 0x000000010d217824 */ /* 0x100fe400078e0216 */
[--C-:B------:R-:W-:Y:S02]  /*3810*/  IMAD.IADD R41, R12, 0x1, R22.reuse ;  /* 0x000000010c297824 */ /* 0x100fe400078e0216 */
[----:B------:R-:W-:Y:S02]  /*3820*/  IMAD.IADD R43, R9, 0x1, R22 ;  /* 0x00000001092b7824 */ /* 0x000fe400078e0216 */
[C---:B------:R-:W-:Y:S02]  /*3830*/  IMAD R45, R40.reuse, UR46, R29 ;  /* 0x0000002e282d7c24 */ /* 0x040fe4000f8e021d */
[----:B------:R-:W-:-:S02]  /*3840*/  IMAD R47, R40, UR46, R31 ;  /* 0x0000002e282f7c24 */ /* 0x000fc4000f8e021f */
[----:B------:R-:W-:-:S04]  /*3850*/  IMAD.WIDE R28, R23, 0x2, R68 ;  /* 0x00000002171c7825 */ /* 0x000fc800078e0244 */
[----:B------:R-:W-:Y:S01]  /*3860*/  IMAD.WIDE R30, R25, 0x2, R68 ;  /* 0x00000002191e7825 */ /* 0x000fe200078e0244 */
[----:B------:R0:W2:Y:S03]  /*3870*/  @!P0 LDG.E.U16 R58, desc[UR10][R28.64] ;  /* 0x0000000a1c3a8981 */ /* 0x0000a6000c1e1500 */
[C---:B------:R-:W-:Y:S01]  /*3880*/  IMAD R21, R40.reuse, UR46, R21 ;  /* 0x0000002e28157c24 */ /* 0x040fe2000f8e0215 */
[----:B------:R1:W3:Y:S01]  /*3890*/  @!P0 LDG.E.U16 R59, desc[UR10][R30.64] ;  /* 0x0000000a1e3b8981 */ /* 0x0002e2000c1e1500 */
[C---:B------:R-:W-:Y:S02]  /*38a0*/  IMAD R49, R40.reuse, UR46, R33 ;  /* 0x0000002e28317c24 */ /* 0x040fe4000f8e0221 */
[C---:B------:R-:W-:Y:S02]  /*38b0*/  IMAD R41, R40.reuse, UR46, R41 ;  /* 0x0000002e28297c24 */ /* 0x040fe4000f8e0229 */
[----:B------:R-:W-:-:S02]  /*38c0*/  IMAD R43, R40, UR46, R43 ;  /* 0x0000002e282b7c24 */ /* 0x000fc4000f8e022b */
[----:B------:R-:W-:-:S04]  /*38d0*/  IMAD.WIDE R32, R45, 0x2, R68 ;  /* 0x000000022d207825 */ /* 0x000fc800078e0244 */
[--C-:B------:R-:W-:Y:S01]  /*38e0*/  IMAD.WIDE R20, R21, 0x2, R68.reuse ;  /* 0x0000000215147825 */ /* 0x100fe200078e0244 */
[----:B------:R-:W4:Y:S03]  /*38f0*/  @!P0 LDG.E.U16 R56, desc[UR10][R32.64] ;  /* 0x0000000a20388981 */ /* 0x000f26000c1e1500 */
[--C-:B------:R-:W-:Y:S01]  /*3900*/  IMAD.WIDE R22, R47, 0x2, R68.reuse ;  /* 0x000000022f167825 */ /* 0x100fe200078e0244 */
[----:B------:R5:W4:Y:S03]  /*3910*/  @!P0 LDG.E.U16 R57, desc[UR10][R20.64] ;  /* 0x0000000a14398981 */ /* 0x000b26000c1e1500 */
[--C-:B------:R-:W-:Y:S01]  /*3920*/  IMAD.WIDE R24, R49, 0x2, R68.reuse ;  /* 0x0000000231187825 */ /* 0x100fe200078e0244 */
[----:B------:R5:W4:Y:S03]  /*3930*/  @!P0 LDG.E.U16 R55, desc[UR10][R22.64] ;  /* 0x0000000a16378981 */ /* 0x000b26000c1e1500 */
[--C-:B0-----:R-:W-:Y:S01]  /*3940*/  IMAD.WIDE R28, R41, 0x2, R68.reuse ;  /* 0x00000002291c7825 */ /* 0x101fe200078e0244 */
[----:B------:R-:W4:Y:S03]  /*3950*/  @!P0 LDG.E.U16 R54, desc[UR10][R24.64] ;  /* 0x0000000a18368981 */ /* 0x000f26000c1e1500 */
[----:B-1----:R-:W-:Y:S01]  /*3960*/  IMAD.WIDE R30, R43, 0x2, R68 ;  /* 0x000000022b1e7825 */ /* 0x002fe200078e0244 */
[----:B------:R-:W4:Y:S04]  /*3970*/  @!P0 LDG.E.U16 R52, desc[UR10][R28.64] ;  /* 0x0000000a1c348981 */ /* 0x000f28000c1e1500 */
[----:B------:R-:W4:Y:S01]  /*3980*/  @!P0 LDG.E.U16 R53, desc[UR10][R30.64] ;  /* 0x0000000a1e358981 */ /* 0x000f22000c1e1500 */
[----:B-----5:R-:W-:Y:S01]  /*3990*/  IMAD.MOV.U32 R20, RZ, RZ, 0x4 ;  /* 0x00000004ff147424 */ /* 0x020fe200078e00ff */
[----:B------:R-:W-:-:S03]  /*39a0*/  MOV R22, RZ ;  /* 0x000000ff00167202 */ /* 0x000fc60000000f00 */
[----:B------:R-:W-:Y:S01]  /*39b0*/  IMAD.WIDE R20, R39, R20, UR8 ;  /* 0x0000000827147e25 */ /* 0x000fe2000f8e0214 */
[----:B--2---:R-:W-:Y:S02]  /*39c0*/  SEL R58, R58, RZ, !P0 ;  /* 0x000000ff3a3a7207 */ /* 0x004fe40004000000 */
[----:B---3--:R-:W-:Y:S02]  /*39d0*/  SEL R59, R59, RZ, !P0 ;  /* 0x000000ff3b3b7207 */ /* 0x008fe40004000000 */
[----:B----4-:R-:W-:Y:S02]  /*39e0*/  SEL R56, R56, RZ, !P0 ;  /* 0x000000ff38387207 */ /* 0x010fe40004000000 */
[----:B------:R-:W-:Y:S02]  /*39f0*/  SEL R57, R57, RZ, !P0 ;  /* 0x000000ff39397207 */ /* 0x000fe40004000000 */
[----:B------:R-:W-:Y:S02]  /*3a00*/  SEL R55, R55, RZ, !P0 ;  /* 0x000000ff37377207 */ /* 0x000fe40004000000 */
[----:B------:R-:W-:-:S02]  /*3a10*/  SEL R54, R54, RZ, !P0 ;  /* 0x000000ff36367207 */ /* 0x000fc40004000000 */
        /* <DEDUP_REMOVED lines=22> */
[----:B------:R-:W-:Y:S02]  /*3b80*/  IMAD R29, R38, UR46, R29 ;  /* 0x0000002e261d7c24 */ /* 0x000fe4000f8e021d */
[--C-:B------:R-:W-:Y:S02]  /*3b90*/  IMAD.IADD R31, R14, 0x1, R22.reuse ;  /* 0x000000010e1f7824 */ /* 0x100fe400078e0216 */
[----:B------:R-:W-:Y:S02]  /*3ba0*/  IMAD R43, R38, UR46, R21 ;  /* 0x0000002e262b7c24 */ /* 0x000fe4000f8e0215 */
[--C-:B------:R-:W-:Y:S02]  /*3bb0*/  IMAD.IADD R33, R13, 0x1, R22.reuse ;  /* 0x000000010d217824 */ /* 0x100fe400078e0216 */
[--C-:B------:R-:W-:Y:S02]  /*3bc0*/  IMAD.IADD R39, R12, 0x1, R22.reuse ;  /* 0x000000010c277824 */ /* 0x100fe400078e0216 */
[----:B------:R-:W-:-:S02]  /*3bd0*/  IMAD.IADD R41, R9, 0x1, R22 ;  /* 0x0000000109297824 */ /* 0x000fc400078e0216 */
[----:B------:R-:W-:-:S04]  /*3be0*/  IMAD.WIDE R20, R23, 0x2, R68 ;  /* 0x0000000217147825 */ /* 0x000fc800078e0244 */
[--C-:B------:R-:W-:Y:S01]  /*3bf0*/  IMAD.WIDE R22, R25, 0x2, R68.reuse ;  /* 0x0000000219167825 */ /* 0x100fe200078e0244 */
[----:B------:R-:W2:Y:S03]  /*3c00*/  @!P0 LDG.E.U16 R50, desc[UR10][R20.64] ;  /* 0x0000000a14328981 */ /* 0x000ea6000c1e1500 */
[----:B------:R-:W-:Y:S01]  /*3c10*/  IMAD.WIDE R24, R29, 0x2, R68 ;  /* 0x000000021d187825 */ /* 0x000fe200078e0244 */
[----:B------:R0:W3:Y:S03]  /*3c20*/  @!P0 LDG.E.U16 R51, desc[UR10][R22.64] ;  /* 0x0000000a16338981 */ /* 0x0000e6000c1e1500 */
[C---:B------:R-:W-:Y:S01]  /*3c30*/  IMAD R31, R38.reuse, UR46, R31 ;  /* 0x0000002e261f7c24 */ /* 0x040fe2000f8e021f */
[----:B------:R1:W4:Y:S01]  /*3c40*/  @!P0 LDG.E.U16 R48, desc[UR10][R24.64] ;  /* 0x0000000a18308981 */ /* 0x000322000c1e1500 */
[----:B------:R-:W-:-:S02]  /*3c50*/  IMAD R33, R38, UR46, R33 ;  /* 0x0000002e26217c24 */ /* 0x000fc4000f8e0221 */
[C---:B------:R-:W-:Y:S02]  /*3c60*/  IMAD R29, R38.reuse, UR46, R39 ;  /* 0x0000002e261d7c24 */ /* 0x040fe4000f8e0227 */
[----:B------:R-:W-:Y:S02]  /*3c70*/  IMAD R41, R38, UR46, R41 ;  /* 0x0000002e26297c24 */ /* 0x000fe4000f8e0229 */
[----:B0-----:R-:W-:-:S04]  /*3c80*/  IMAD.WIDE R22, R31, 0x2, R68 ;  /* 0x000000021f167825 */ /* 0x001fc800078e0244 */
[--C-:B------:R-:W-:Y:S01]  /*3c90*/  IMAD.WIDE R20, R43, 0x2, R68.reuse ;  /* 0x000000022b147825 */ /* 0x100fe200078e0244 */
[----:B------:R-:W5:Y:S03]  /*3ca0*/  @!P0 LDG.E.U16 R46, desc[UR10][R22.64] ;  /* 0x0000000a162e8981 */ /* 0x000f66000c1e1500 */
[--C-:B-1----:R-:W-:Y:S01]  /*3cb0*/  IMAD.WIDE R24, R33, 0x2, R68.reuse ;  /* 0x0000000221187825 */ /* 0x102fe200078e0244 */
[----:B------:R0:W5:Y:S03]  /*3cc0*/  @!P0 LDG.E.U16 R49, desc[UR10][R20.64] ;  /* 0x0000000a14318981 */ /* 0x000166000c1e1500 */
[--C-:B------:R-:W-:Y:S01]  /*3cd0*/  IMAD.WIDE R28, R29, 0x2, R68.reuse ;  /* 0x000000021d1c7825 */ /* 0x100fe200078e0244 */
[----:B------:R-:W5:Y:S03]  /*3ce0*/  @!P0 LDG.E.U16 R47, desc[UR10][R24.64] ;  /* 0x0000000a182f8981 */ /* 0x000f66000c1e1500 */
[----:B------:R-:W-:Y:S01]  /*3cf0*/  IMAD.WIDE R30, R41, 0x2, R68 ;  /* 0x00000002291e7825 */ /* 0x000fe200078e0244 */
[----:B------:R-:W5:Y:S04]  /*3d00*/  @!P0 LDG.E.U16 R44, desc[UR10][R28.64] ;  /* 0x0000000a1c2c8981 */ /* 0x000f68000c1e1500 */
[----:B------:R-:W5:Y:S01]  /*3d10*/  @!P0 LDG.E.U16 R45, desc[UR10][R30.64] ;  /* 0x0000000a1e2d8981 */ /* 0x000f62000c1e1500 */
[----:B0-----:R-:W-:-:S02]  /*3d20*/  IMAD.MOV.U32 R20, RZ, RZ, 0x4 ;  /* 0x00000004ff147424 */ /* 0x001fc400078e00ff */
[----:B------:R-:W-:Y:S02]  /*3d30*/  IMAD.MOV.U32 R22, RZ, RZ, RZ ;  /* 0x000000ffff167224 */ /* 0x000fe400078e00ff */
[----:B------:R-:W-:Y:S01]  /*3d40*/  IMAD.WIDE R20, R37, R20, UR8 ;  /* 0x0000000825147e25 */ /* 0x000fe2000f8e0214 */
[----:B--2---:R-:W-:Y:S02]  /*3d50*/  SEL R50, R50, RZ, !P0 ;  /* 0x000000ff32327207 */ /* 0x004fe40004000000 */
[----:B---3--:R-:W-:Y:S02]  /*3d60*/  SEL R51, R51, RZ, !P0 ;  /* 0x000000ff33337207 */ /* 0x008fe40004000000 */
[----:B----4-:R-:W-:Y:S02]  /*3d70*/  SEL R48, R48, RZ, !P0 ;  /* 0x000000ff30307207 */ /* 0x010fe40004000000 */
[----:B-----5:R-:W-:Y:S02]  /*3d80*/  SEL R46, R46, RZ, !P0 ;  /* 0x000000ff2e2e7207 */ /* 0x020fe40004000000 */
        /* <DEDUP_REMOVED lines=13> */
[----:B--2---:R-:W-:-:S05]  /*3e60*/  SEL R23, R22, RZ, !P0 ;  /* 0x000000ff16177207 */ /* 0x004fca0004000000 */
[----:B------:R-:W-:-:S04]  /*3e70*/  IMAD R22, R23, R66, UR44 ;  /* 0x0000002c17167e24 */ /* 0x000fc8000f8e0242 */
[--C-:B------:R-:W-:Y:S01]  /*3e80*/  IMAD.IADD R23, R11, 0x1, R22.reuse ;  /* 0x000000010b177824 */ /* 0x100fe200078e0216 */
[----:B------:R-:W-:Y:S01]  /*3e90*/  IADD3 R21, R15, R22, RZ ;  /* 0x000000160f157210 */ /* 0x000fe20007ffe0ff */
[--C-:B------:R-:W-:Y:S02]  /*3ea0*/  IMAD.IADD R25, R10, 0x1, R22.reuse ;  /* 0x000000010a197824 */ /* 0x100fe400078e0216 */
[----:B------:R-:W-:Y:S02]  /*3eb0*/  IMAD.IADD R29, R16, 0x1, R22 ;  /* 0x00000001101d7824 */ /* 0x000fe400078e0216 */
[C---:B------:R-:W-:Y:S02]  /*3ec0*/  IMAD R23, R36.reuse, UR46, R23 ;  /* 0x0000002e24177c24 */ /* 0x040fe4000f8e0217 */
[C---:B------:R-:W-:Y:S02]  /*3ed0*/  IMAD R25, R36.reuse, UR46, R25 ;  /* 0x0000002e24197c24 */ /* 0x040fe4000f8e0219 */
[----:B------:R-:W-:-:S02]  /*3ee0*/  IMAD R29, R36, UR46, R29 ;  /* 0x0000002e241d7c24 */ /* 0x000fc4000f8e021d */
[--C-:B------:R-:W-:Y:S02]  /*3ef0*/  IMAD.IADD R31, R14, 0x1, R22.reuse ;  /* 0x000000010e1f7824 */ /* 0x100fe400078e0216 */
[----:B------:R-:W-:Y:S02]  /*3f00*/  IMAD R63, R36, UR46, R21 ;  /* 0x0000002e243f7c24 */ /* 0x000fe4000f8e0215 */
[--C-:B------:R-:W-:Y:S02]  /*3f10*/  IMAD.IADD R33, R13, 0x1, R22.reuse ;  /* 0x000000010d217824 */ /* 0x100fe400078e0216 */
[--C-:B------:R-:W-:Y:S02]  /*3f20*/  IMAD.IADD R37, R12, 0x1, R22.reuse ;  /* 0x000000010c257824 */ /* 0x100fe400078e0216 */
[----:B------:R-:W-:Y:S02]  /*3f30*/  IMAD.IADD R39, R9, 0x1, R22 ;  /* 0x0000000109277824 */ /* 0x000fe400078e0216 */
        /* <DEDUP_REMOVED lines=9> */
[--C-:B------:R-:W-:Y:S01]  /*3fd0*/  IMAD R83, R36, UR46, R39.reuse ;  /* 0x0000002e24537c24 */ /* 0x100fe2000f8e0227 */
[----:B------:R-:W-:Y:S01]  /*3fe0*/  PRMT R39, RZ, 0x7610, R39 ;  /* 0x00007610ff277816 */ /* 0x000fe20000000027 */
[----:B0-----:R-:W-:Y:S01]  /*3ff0*/  IMAD.WIDE R22, R31, 0x2, R68 ;  /* 0x000000021f167825 */ /* 0x001fe200078e0244 */
[----:B------:R-:W-:Y:S02]  /*4000*/  PRMT R37, RZ, 0x7610, R37 ;  /* 0x00007610ff257816 */ /* 0x000fe40000000025 */
[----:B------:R-:W-:Y:S01]  /*4010*/  PRMT R36, RZ, 0x7610, R36 ;  /* 0x00007610ff247816 */ /* 0x000fe20000000024 */
        /* <DEDUP_REMOVED lines=40> */
[--C-:B------:R-:W-:Y:S02]  /*42a0*/  IMAD.IADD R35, R12, 0x1, R22.reuse ;  /* 0x000000010c237824 */ /* 0x100fe400078e0216 */
[----:B------:R-:W-:Y:S02]  /*42b0*/  IMAD R87, R34, UR46, R21 ;  /* 0x0000002e22577c24 */ /* 0x000fe4000f8e0215 */
        /* <DEDUP_REMOVED lines=11> */
[----:B------:R-:W-:Y:S01]  /*4370*/  IMAD R35, R34, UR46, R63 ;  /* 0x0000002e22237c24 */ /* 0x000fe2000f8e023f */
[----:B------:R-:W-:Y:S01]  /*4380*/  PRMT R33, RZ, 0x7610, R33 ;  /* 0x00007610ff217816 */ /* 0x000fe20000000021 */
[----:B0-----:R-:W-:Y:S01]  /*4390*/  IMAD.WIDE R22, R31, 0x2, R68 ;  /* 0x000000021f167825 */ /* 0x001fe200078e0244 */
[----:B------:R-:W-:-:S03]  /*43a0*/  PRMT R63, RZ, 0x7610, R63 ;  /* 0x00007610ff3f7816 */ /* 0x000fc6000000003f */
[----:B------:R-:W-:-:S03]  /*43b0*/  IMAD.WIDE R20, R87, 0x2, R68 ;  /* 0x0000000257147825 */ /* 0x000fc600078e0244 */
[----:B------:R-:W5:Y:S01]  /*43c0*/  @!P0 LDG.E.U16 R63, desc[UR10][R22.64] ;  /* 0x0000000a163f8981 */ /* 0x000f62000c1e1500 */
[----:B-1----:R-:W-:-:S03]  /*43d0*/  IMAD.WIDE R24, R153, 0x2, R68 ;  /* 0x0000000299187825 */ /* 0x002fc600078e0244 */
[----:B------:R0:W5:Y:S01]  /*43e0*/  @!P0 LDG.E.U16 R33, desc[UR10][R20.64] ;  /* 0x0000000a14218981 */ /* 0x000162000c1e1500 */
[----:B------:R-:W-:-:S03]  /*43f0*/  IMAD.WIDE R28, R29, 0x2, R68 ;  /* 0x000000021d1c7825 */ /* 0x000fc600078e0244 */
[----:B------:R-:W5:Y:S01]  /*4400*/  @!P0 LDG.E.U16 R84, desc[UR10][R24.64] ;  /* 0x0000000a18548981 */ /* 0x000f62000c1e1500 */
[----:B------:R-:W-:-:S03]  /*4410*/  IMAD.WIDE R30, R35, 0x2, R68 ;  /* 0x00000002231e7825 */ /* 0x000fc600078e0244 */
[----:B------:R-:W5:Y:S04]  /*4420*/  @!P0 LDG.E.U16 R85, desc[UR10][R28.64] ;  /* 0x0000000a1c558981 */ /* 0x000f68000c1e1500 */
[----:B------:R5:W5:Y:S01]  /*4430*/  @!P0 LDG.E.U16 R86, desc[UR10][R30.64] ;  /* 0x0000000a1e568981 */ /* 0x000b62000c1e1500 */
[----:B0-----:R-:W-:Y:S01]  /*4440*/  MOV R20, 0x4 ;  /* 0x0000000400147802 */ /* 0x001fe20000000f00 */
[----:B------:R-:W-:-:S04]  /*4450*/  IMAD.MOV.U32 R22, RZ, RZ, RZ ;  /* 0x000000ffff167224 */ /* 0x000fc800078e00ff */
[----:B------:R-:W-:Y:S01]  /*4460*/  IMAD.WIDE R20, R61, R20, UR8 ;  /* 0x000000083d147e25 */ /* 0x000fe2000f8e0214 */
[----:B--2---:R-:W-:Y:S02]  /*4470*/  SEL R34, R32, RZ, !P0 ;  /* 0x000000ff20227207 */ /* 0x004fe40004000000 */
[----:B---3--:R-:W-:Y:S02]  /*4480*/  SEL R35, R62, RZ, !P0 ;  /* 0x000000ff3e237207 */ /* 0x008fe40004000000 */
[----:B----4-:R-:W-:Y:S02]  /*4490*/  SEL R32, R83, RZ, !P0 ;  /* 0x000000ff53207207 */ /* 0x010fe40004000000 */
[----:B-----5:R-:W-:Y:S02]  /*44a0*/  SEL R30, R63, RZ, !P0 ;  /* 0x000000ff3f1e7207 */ /* 0x020fe40004000000 */
        /* <DEDUP_REMOVED lines=83> */
[--C-:B------:R-:W-:Y:S02]  /*49e0*/  IMAD.IADD R154, R13, 0x1, R22.reuse ;  /* 0x000000010d9a7824 */ /* 0x100fe400078e0216 */
[--C-:B------:R-:W-:Y:S02]  /*49f0*/  IMAD.IADD R156, R12, 0x1, R22.reuse ;  /* 0x000000010c9c7824 */ /* 0x100fe400078e0216 */
[----:B------:R-:W-:Y:S02]  /*4a00*/  IMAD.IADD R170, R9, 0x1, R22 ;  /* 0x0000000109aa7824 */ /* 0x000fe400078e0216 */
[----:B------:R-:W-:Y:S02]  /*4a10*/  IMAD R61, R67, UR46, R20 ;  /* 0x0000002e433d7c24 */ /* 0x000fe4000f8e0214 */
[----:B------:R-:W-:-:S04]  /*4a20*/  IMAD.WIDE R20, R21, 0x2, R68 ;  /* 0x0000000215147825 */ /* 0x000fc800078e0244 */
[--C-:B------:R-:W-:Y:S01]  /*4a30*/  IMAD.WIDE R22, R23, 0x2, R68.reuse ;  /* 0x0000000217167825 */ /* 0x100fe200078e0244 */
[----:B------:R0:W2:Y:S03]  /*4a40*/  @!P0 LDG.E.U16 R201, desc[UR10][R20.64] ;  /* 0x0000000a14c98981 */ /* 0x0000a6000c1e1500 */
[----:B------:R-:W-:Y:S01]  /*4a50*/  IMAD.WIDE R24, R25, 0x2, R68 ;  /* 0x0000000219187825 */ /* 0x000fe200078e0244 */
[----:B------:R1:W3:Y:S03]  /*4a60*/  @!P0 LDG.E.U16 R202, desc[UR10][R22.64] ;  /* 0x0000000a16ca8981 */ /* 0x0002e6000c1e1500 */
[C---:B------:R-:W-:Y:S01]  /*4a70*/  IMAD R63, R67.reuse, UR46, R152 ;  /* 0x0000002e433f7c24 */ /* 0x040fe2000f8e0298 */
[----:B------:R4:W5:Y:S01]  /*4a80*/  @!P0 LDG.E.U16 R199, desc[UR10][R24.64] ;  /* 0x0000000a18c78981 */ /* 0x000962000c1e1500 */
[----:B------:R-:W-:-:S02]  /*4a90*/  IMAD R153, R67, UR46, R154 ;  /* 0x0000002e43997c24 */ /* 0x000fc4000f8e029a */
[C---:B------:R-:W-:Y:S02]  /*4aa0*/  IMAD R155, R67.reuse, UR46, R156 ;  /* 0x0000002e439b7c24 */ /* 0x040fe4000f8e029c */
[----:B------:R-:W-:Y:S02]  /*4ab0*/  IMAD R67, R67, UR46, R170 ;  /* 0x0000002e43437c24 */ /* 0x000fe4000f8e02aa */
[----:B0-----:R-:W-:-:S04]  /*4ac0*/  IMAD.WIDE R20, R61, 0x2, R68 ;  /* 0x000000023d147825 */ /* 0x001fc800078e0244 */
[--C-:B-1----:R-:W-:Y:S01]  /*4ad0*/  IMAD.WIDE R22, R63, 0x2, R68.reuse ;  /* 0x000000023f167825 */ /* 0x102fe200078e0244 */
[----:B------:R0:W5:Y:S03]  /*4ae0*/  @!P0 LDG.E.U16 R200, desc[UR10][R20.64] ;  /* 0x0000000a14c88981 */ /* 0x000166000c1e1500 */
[--C-:B----4-:R-:W-:Y:S01]  /*4af0*/  IMAD.WIDE R24, R153, 0x2, R68.reuse ;  /* 0x0000000299187825 */ /* 0x110fe200078e0244 */
[----:B------:R1:W4:Y:S03]  /*4b00*/  @!P0 LDG.E.U16 R195, desc[UR10][R22.64] ;  /* 0x0000000a16c38981 */ /* 0x000326000c1e1500 */
[--C-:B------:R-:W-:Y:S01]  /*4b10*/  IMAD.WIDE R60, R155, 0x2, R68.reuse ;  /* 0x000000029b3c7825 */ /* 0x100fe200078e0244 */
[----:B------:R-:W4:Y:S03]  /*4b20*/  @!P0 LDG.E.U16 R196, desc[UR10][R24.64] ;  /* 0x0000000a18c48981 */ /* 0x000f26000c1e1500 */
[----:B------:R-:W-:Y:S01]  /*4b30*/  IMAD.WIDE R62, R67, 0x2, R68 ;  /* 0x00000002433e7825 */ /* 0x000fe200078e0244 */
[----:B------:R-:W4:Y:S04]  /*4b40*/  @!P0 LDG.E.U16 R167, desc[UR10][R60.64] ;  /* 0x0000000a3ca78981 */ /* 0x000f28000c1e1500 */
[----:B------:R-:W4:Y:S01]  /*4b50*/  @!P0 LDG.E.U16 R194, desc[UR10][R62.64] ;  /* 0x0000000a3ec28981 */ /* 0x000f22000c1e1500 */
[----:B0-----:R-:W-:-:S02]  /*4b60*/  IMAD.MOV.U32 R20, RZ, RZ, 0x4 ;  /* 0x00000004ff147424 */ /* 0x001fc400078e00ff */
[----:B-1----:R-:W-:Y:S02]  /*4b70*/  IMAD.MOV.U32 R22, RZ, RZ, RZ ;  /* 0x000000ffff167224 */ /* 0x002fe400078e00ff */
[----:B------:R-:W-:Y:S01]  /*4b80*/  IMAD.WIDE R20, R65, R20, UR8 ;  /* 0x0000000841147e25 */ /* 0x000fe2000f8e0214 */
[----:B--2---:R-:W-:Y:S02]  /*4b90*/  SEL R201, R201, RZ, !P0 ;  /* 0x000000ffc9c97207 */ /* 0x004fe40004000000 */
[----:B---3--:R-:W-:Y:S02]  /*4ba0*/  SEL R202, R202, RZ, !P0 ;  /* 0x000000ffcaca7207 */ /* 0x008fe40004000000 */
[----:B-----5:R-:W-:Y:S02]  /*4bb0*/  SEL R199, R199, RZ, !P0 ;  /* 0x000000ffc7c77207 */ /* 0x020fe40004000000 */
[----:B------:R-:W-:Y:S02]  /*4bc0*/  SEL R200, R200, RZ, !P0 ;  /* 0x000000ffc8c87207 */ /* 0x000fe40004000000 */
[----:B----4-:R-:W-:-:S02]  /*4bd0*/  SEL R195, R195, RZ, !P0 ;  /* 0x000000ffc3c37207 */ /* 0x010fc40004000000 */
        /* <DEDUP_REMOVED lines=14> */
[--C-:B------:R-:W-:Y:S02]  /*4cc0*/  IMAD.IADD R61, R16, 0x1, R66.reuse ;  /* 0x00000001103d7824 */ /* 0x100fe400078e0242 */
[--C-:B------:R-:W-:Y:S02]  /*4cd0*/  IMAD.IADD R63, R15, 0x1, R66.reuse ;  /* 0x000000010f3f7824 */ /* 0x100fe400078e0242 */
[----:B------:R-:W-:Y:S01]  /*4ce0*/  IMAD R61, R64, UR46, R61 ;  /* 0x0000002e403d7c24 */ /* 0x000fe2000f8e023d */
[----:B------:R-:W-:Y:S01]  /*4cf0*/  IADD3 R153, R9, R66, RZ ;  /* 0x0000004209997210 */ /* 0x000fe20007ffe0ff */
[--C-:B------:R-:W-:Y:S02]  /*4d00*/  IMAD.IADD R25, R10, 0x1, R66.reuse ;  /* 0x000000010a197824 */ /* 0x100fe400078e0242 */
[----:B------:R-:W-:Y:S02]  /*4d10*/  IMAD R155, R64, UR46, R63 ;  /* 0x0000002e409b7c24 */ /* 0x000fe4000f8e023f */
[----:B------:R-:W-:-:S02]  /*4d20*/  IMAD.IADD R23, R11, 0x1, R66 ;  /* 0x000000010b177824 */ /* 0x000fc400078e0242 */
[----:B------:R-:W-:-:S04]  /*4d30*/  IMAD.WIDE R62, R61, 0x2, R68 ;  /* 0x000000023d3e7825 */ /* 0x000fc800078e0244 */
[--C-:B------:R-:W-:Y:S01]  /*4d40*/  IMAD.IADD R65, R14, 0x1, R66.reuse ;  /* 0x000000010e417824 */ /* 0x100fe200078e0242 */
[----:B------:R-:W2:Y:S01]  /*4d50*/  @!P0 LDG.E.U16 R154, desc[UR10][R62.64] ;  /* 0x0000000a3e9a8981 */ /* 0x000ea2000c1e1500 */
[--C-:B------:R-:W-:Y:S02]  /*4d60*/  IMAD.IADD R67, R13, 0x1, R66.reuse ;  /* 0x000000010d437824 */ /* 0x100fe400078e0242 */
[----:B------:R-:W-:Y:S02]  /*4d70*/  IMAD.IADD R21, R12, 0x1, R66 ;  /* 0x000000010c157824 */ /* 0x000fe400078e0242 */
[C---:B------:R-:W-:Y:S02]  /*4d80*/  IMAD R25, R64.reuse, UR46, R25 ;  /* 0x0000002e40197c24 */ /* 0x040fe4000f8e0219 */
[C---:B------:R-:W-:Y:S02]  /*4d90*/  IMAD R23, R64.reuse, UR46, R23 ;  /* 0x0000002e40177c24 */ /* 0x040fe4000f8e0217 */
[----:B------:R-:W-:-:S02]  /*4da0*/  IMAD R157, R64, UR46, R65 ;  /* 0x0000002e409d7c24 */ /* 0x000fc4000f8e0241 */
[C-C-:B------:R-:W-:Y:S01]  /*4db0*/  IMAD R161, R64.reuse, UR46, R153.reuse ;  /* 0x0000002e40a17c24 */ /* 0x140fe2000f8e0299 */
[----:B------:R-:W-:Y:S01]  /*4dc0*/  PRMT R153, RZ, 0x7610, R153 ;  /* 0x00007610ff997816 */ /* 0x000fe20000000099 */
[C---:B------:R-:W-:Y:S02]  /*4dd0*/  IMAD R159, R64.reuse, UR46, R67 ;  /* 0x0000002e409f7c24 */ /* 0x040fe4000f8e0243 */
[----:B------:R-:W-:Y:S02]  /*4de0*/  IMAD R21, R64, UR46, R21 ;  /* 0x0000002e40157c24 */ /* 0x000fe4000f8e0215 */
[----:B------:R-:W-:-:S04]  /*4df0*/  IMAD.WIDE R64, R25, 0x2, R68 ;  /* 0x0000000219407825 */ /* 0x000fc800078e0244 */
[--C-:B------:R-:W-:Y:S01]  /*4e00*/  IMAD.WIDE R66, R23, 0x2, R68.reuse ;  /* 0x0000000217427825 */ /* 0x100fe200078e0244 */
[----:B------:R-:W3:Y:S03]  /*4e10*/  @!P0 LDG.E.U16 R153, desc[UR10][R64.64] ;  /* 0x0000000a40998981 */ /* 0x000ee6000c1e1500 */
[----:B------:R-:W-:Y:S01]  /*4e20*/  IMAD.WIDE R24, R155, 0x2, R68 ;  /* 0x000000029b187825 */ /* 0x000fe200078e0244 */
[----:B------:R-:W-:Y:S01]  /*4e30*/  PRMT R155, RZ, 0x7610, R155 ;  /* 0x00007610ff9b7816 */ /* 0x000fe2000000009b */
[----:B------:R-:W4:Y:S02]  /*4e40*/  @!P0 LDG.E.U16 R152, desc[UR10][R66.64] ;  /* 0x0000000a42988981 */ /* 0x000f24000c1e1500 */
[----:B------:R-:W-:Y:S01]  /*4e50*/  IMAD.WIDE R22, R157, 0x2, R68 ;  /* 0x000000029d167825 */ /* 0x000fe200078e0244 */
[----:B------:R-:W-:Y:S02]  /*4e60*/  PRMT R157, RZ, 0x7610, R157 ;  /* 0x00007610ff9d7816 */ /* 0x000fe4000000009d */
[----:B------:R-:W5:Y:S01]  /*4e70*/  @!P0 LDG.E.U16 R155, desc[UR10][R24.64] ;  /* 0x0000000a189b8981 */ /* 0x000f62000c1e1500 */
[----:B------:R-:W-:-:S03]  /*4e80*/  IMAD.WIDE R60, R159, 0x2, R68 ;  /* 0x000000029f3c7825 */ /* 0x000fc600078e0244 */
[----:B------:R0:W5:Y:S01]  /*4e90*/  @!P0 LDG.E.U16 R156, desc[UR10][R22.64] ;  /* 0x0000000a169c8981 */ /* 0x000162000c1e1500 */
[----:B------:R-:W-:-:S03]  /*4ea0*/  IMAD.WIDE R20, R21, 0x2, R68 ;  /* 0x0000000215147825 */ /* 0x000fc600078e0244 */
[----:B------:R-:W5:Y:S01]  /*4eb0*/  @!P0 LDG.E.U16 R157, desc[UR10][R60.64] ;  /* 0x0000000a3c9d8981 */ /* 0x000f62000c1e1500 */
[----:B------:R-:W-:-:S03]  /*4ec0*/  IMAD.WIDE R68, R161, 0x2, R68 ;  /* 0x00000002a1447825 */ /* 0x000fc600078e0244 */
[----:B------:R1:W5:Y:S04]  /*4ed0*/  @!P0 LDG.E.U16 R203, desc[UR10][R20.64] ;  /* 0x0000000a14cb8981 */ /* 0x000368000c1e1500 */
[----:B------:R1:W5:Y:S01]  /*4ee0*/  @!P0 LDG.E.U16 R204, desc[UR10][R68.64] ;  /* 0x0000000a44cc8981 */ /* 0x000362000c1e1500 */
[----:B0-----:R-:W-:-:S04]  /*4ef0*/  SHF.R.U32.HI R22, RZ, 0x5, R171 ;  /* 0x00000005ff167819 */ /* 0x001fc800000116ab */
[----:B------:R-:W-:Y:S02]  /*4f00*/  LOP3.LUT R24, R22, 0x7fffffc, RZ, 0xc0, !PT ;  /* 0x07fffffc16187812 */ /* 0x000fe400078ec0ff */
[----:B-1----:R-:W-:-:S04]  /*4f10*/  LOP3.LUT R20, R239, R171, RZ, 0x3c, !PT ;  /* 0x000000abef147212 */ /* 0x002fc800078e3cff */
[----:B------:R-:W0:Y:S01]  /*4f20*/  SHFL.IDX PT, R24, R24, RZ, 0x1f ;  /* 0x00001fff18187589 */ /* 0x000e2200000e0000 */
[----:B------:R-:W-:Y:S01]  /*4f30*/  IMAD.SHL.U32 R20, R20, 0x8, RZ ;  /* 0x0000000814147824 */ /* 0x000fe200078e00ff */
[----:B------:R-:W-:Y:S01]  /*4f40*/  LOP3.LUT R25, R19, 0x40, RZ, 0xfc, !PT ;  /* 0x0000004013197812 */ /* 0x000fe200078efcff */
[----:B------:R-:W-:-:S03]  /*4f50*/  IMAD.SHL.U32 R21, R171, 0x400, RZ ;  /* 0x00000400ab157824 */ /* 0x000fc600078e00ff */
[----:B------:R-:W-:Y:S02]  /*4f60*/  LOP3.LUT R20, R20, 0x38, RZ, 0xc0, !PT ;  /* 0x0000003814147812 */ /* 0x000fe400078ec0ff */
[----:B------:R-:W-:-:S03]  /*4f70*/  LOP3.LUT R22, R21, 0x2000, RZ, 0xc0, !PT ;  /* 0x0000200015167812 */ /* 0x000fc600078ec0ff */
[----:B------:R-:W-:Y:S01]  /*4f80*/  IMAD R25, R25, 0x40, R20 ;  /* 0x0000004019197824 */ /* 0x000fe200078e0214 */
[----:B------:R-:W-:Y:S01]  /*4f90*/  ISETP.GE.AND P1, PT, R160, UR4, PT ;  /* 0x00000004a0007c0c */ /* 0x000fe2000bf26270 */
[----:B------:R-:W-:Y:S01]  /*4fa0*/  IMAD.MOV.U32 R159, RZ, RZ, RZ ;  /* 0x000000ffff9f7224 */ /* 0x000fe200078e00ff */
[C---:B------:R-:W-:Y:S02]  /*4fb0*/  LOP3.LUT R23, R19.reuse, 0x20, RZ, 0xfc, !PT ;  /* 0x0000002013177812 */ /* 0x040fe400078efcff */
[C---:B------:R-:W-:Y:S02]  /*4fc0*/  LOP3.LUT R21, R19.reuse, 0x10, RZ, 0xfc, !PT ;  /* 0x0000001013157812 */ /* 0x040fe400078efcff */
[C---:B------:R-:W-:Y:S02]  /*4fd0*/  LOP3.LUT R61, R19.reuse, 0x50, RZ, 0xfc, !PT ;  /* 0x00000050133d7812 */ /* 0x040fe400078efcff */
[----:B------:R-:W-:Y:S02]  /*4fe0*/  LOP3.LUT R69, R19, 0x60, RZ, 0xfc, !PT ;  /* 0x0000006013457812 */ /* 0x000fe400078efcff */
[----:B------:R-:W-:-:S02]  /*4ff0*/  LOP3.LUT R0, R0, 0xfffffffe, RZ, 0xc0, !PT ;  /* 0xfffffffe00007812 */ /* 0x000fc400078ec0ff */
[----:B0-----:R-:W-:Y:S01]  /*5000*/  R2UR UR12, R24 ;  /* 0x00000000180c72ca */ /* 0x001fe200000e0000 */
[--C-:B------:R-:W-:Y:S01]  /*5010*/  IMAD R23, R23, 0x40, R20.reuse ;  /* 0x0000004017177824 */ /* 0x100fe200078e0214 */
[----:B------:R-:W-:Y:S01]  /*5020*/  @P1 LOP3.LUT R0, R0, 0x1, RZ, 0xfc, !PT ;  /* 0x0000000100001812 */ /* 0x000fe200078efcff */
[--C-:B------:R-:W-:Y:S01]  /*5030*/  IMAD R21, R21, 0x40, R20.reuse ;  /* 0x0000004015157824 */ /* 0x100fe200078e0214 */
[----:B------:R-:W-:Y:S01]  /*5040*/  ISETP.GE.AND P2, PT, R74, UR4, PT ;  /* 0x000000044a007c0c */ /* 0x000fe2000bf46270 */
[--C-:B------:R-:W-:Y:S01]  /*5050*/  IMAD R61, R61, 0x40, R20.reuse ;  /* 0x000000403d3d7824 */ /* 0x100fe200078e0214 */
[----:B------:R-:W-:Y:S01]  /*5060*/  ISETP.GE.AND P3, PT, R75, UR4, PT ;  /* 0x000000044b007c0c */ /* 0x000fe2000bf66270 */
[----:B------:R-:W-:Y:S01]  /*5070*/  IMAD R69, R69, 0x40, R20 ;  /* 0x0000004045457824 */ /* 0x000fe200078e0214 */
[----:B------:R-:W-:Y:S02]  /*5080*/  ISETP.GE.AND P4, PT, R76, UR4, PT ;  /* 0x000000044c007c0c */ /* 0x000fe4000bf86270 */
[----:B------:R-:W-:-:S02]  /*5090*/  ISETP.GE.AND P5, PT, R77, UR4, PT ;  /* 0x000000044d007c0c */ /* 0x000fc4000bfa6270 */
[----:B------:R-:W-:Y:S01]  /*50a0*/  ISETP.GE.AND P6, PT, R78, UR4, PT ;  /* 0x000000044e007c0c */ /* 0x000fe2000bfc6270 */
[----:B------:R-:W-:Y:S01]  /*50b0*/  IMAD.MOV.U32 R177, RZ, RZ, RZ ;  /* 0x000000ffffb17224 */ /* 0x000fe200078e00ff */
[----:B------:R-:W-:Y:S02]  /*50c0*/  CS2R R170, SRZ ;  /* 0x0000000000aa7805 */ /* 0x000fe4000001ff00 */
[----:B------:R-:W-:Y:S02]  /*50d0*/  PRMT R26, R26, 0x5410, R71 ;  /* 0x000054101a1a7816 */ /* 0x000fe40000000047 */
[----:B------:R-:W-:Y:S01]  /*50e0*/  PRMT R27, R70, 0x5410, R27 ;  /* 0x00005410461b7816 */ /* 0x000fe2000000001b */
[----:B------:R-:W-:Y:S01]  /*50f0*/  USHF.L.U32 UR12, UR12, 0x7, URZ ;  /* 0x000000070c0c7899 */ /* 0x000fe2000800063f */
[----:B------:R-:W-:-:S03]  /*5100*/  UMOV UR13, 0x40000040 ;  /* 0x40000040000d7882 */ /* 0x000fc60000000000 */
[----:B------:R-:W-:Y:S01]  /*5110*/  ULOP3.LUT UR32, UR12, 0x380, URZ, 0xc0, !UPT ;  /* 0x000003800c207892 */ /* 0x000fe2000f8ec03f */
[----:B------:R-:W-:Y:S02]  /*5120*/  UMOV UR33, URZ ;  /* 0x0000003f00217c82 */ /* 0x000fe40008000000 */
[----:B------:R-:W-:Y:S02]  /*5130*/  UMOV UR12, UR49 ;  /* 0x00000031000c7c82 */ /* 0x000fe40008000000 */
[----:B------:R-:W-:Y:S01]  /*5140*/  UIADD3.64 UR36, UR12, UR32, URZ ;  /* 0x000000200c247297 */ /* 0x000fe2000fffe03f */
[----:B--2---:R-:W-:Y:S02]  /*5150*/  SEL R64, R154, RZ, !P0 ;  /* 0x000000ff9a407207 */ /* 0x004fe40004000000 */
[----:B------:R-:W-:Y:S01]  /*5160*/  LOP3.LUT R154, R25, R22, RZ, 0xfc, !PT ;  /* 0x00000016199a7212 */ /* 0x000fe200078efcff */
[----:B------:R-:W-:-:S04]  /*5170*/  IMAD.MOV.U32 R25, RZ, RZ, 0x4 ;  /* 0x00000004ff197424 */ /* 0x000fc800078e00ff */
[----:B------:R-:W-:-:S05]  /*5180*/  IMAD.WIDE R24, R158, R25, UR8 ;  /* 0x000000089e187e25 */ /* 0x000fca000f8e0219 */
[----:B------:R-:W2:Y:S01]  /*5190*/  @!P1 LDG.E R159, desc[UR10][R24.64] ;  /* 0x0000000a189f9981 */ /* 0x000ea2000c1e1900 */
[----:B------:R-:W-:-:S03]  /*51a0*/  ISETP.GE.AND P1, PT, R81, UR4, PT ;  /* 0x0000000451007c0c */ /* 0x000fc6000bf26270 */
[----:B------:R-:W2:Y:S04]  /*51b0*/  @!P5 LDG.E R171, desc[UR10][R24.64] ;  /* 0x0000000a18abd981 */ /* 0x000ea8000c1e1900 */
[----:B------:R-:W2:Y:S01]  /*51c0*/  @!P6 LDG.E R170, desc[UR10][R24.64] ;  /* 0x0000000a18aae981 */ /* 0x000ea2000c1e1900 */
[----:B---3--:R-:W-:Y:S02]  /*51d0*/  SEL R63, R153, RZ, !P0 ;  /* 0x000000ff993f7207 */ /* 0x008fe40004000000 */
[C---:B------:R-:W-:Y:S01]  /*51e0*/  LOP3.LUT R153, R19.reuse, 0x70, RZ, 0xfc, !PT ;  /* 0x0000007013997812 */ /* 0x040fe200078efcff */
[----:B------:R-:W-:Y:S01]  /*51f0*/  IMAD R19, R19, 0x40, R20 ;  /* 0x0000004013137824 */ /* 0x000fe200078e0214 */
[----:B----4-:R-:W-:Y:S02]  /*5200*/  SEL R62, R152, RZ, !P0 ;  /* 0x000000ff983e7207 */ /* 0x010fe40004000000 */
[----:B-----5:R-:W-:-:S02]  /*5210*/  SEL R65, R155, RZ, !P0 ;  /* 0x000000ff9b417207 */ /* 0x020fc40004000000 */
[----:B------:R-:W-:Y:S02]  /*5220*/  SEL R66, R156, RZ, !P0 ;  /* 0x000000ff9c427207 */ /* 0x000fe40004000000 */
[----:B------:R-:W-:Y:S01]  /*5230*/  SEL R67, R157, RZ, !P0 ;  /* 0x000000ff9d437207 */ /* 0x000fe20004000000 */
[----:B------:R-:W-:Y:S01]  /*5240*/  IMAD R157, R153, 0x40, R20 ;  /* 0x00000040999d7824 */ /* 0x000fe200078e0214 */
[----:B------:R-:W-:Y:S02]  /*5250*/  SEL R203, R203, RZ, !P0 ;  /* 0x000000ffcbcb7207 */ /* 0x000fe40004000000 */
[----:B------:R-:W-:Y:S02]  /*5260*/  SEL R204, R204, RZ, !P0 ;  /* 0x000000ffcccc7207 */ /* 0x000fe40004000000 */
[----:B------:R-:W-:Y:S02]  /*5270*/  ISETP.GE.AND P0, PT, R82, UR4, PT ;  /* 0x0000000452007c0c */ /* 0x000fe4000bf06270 */
[----:B------:R-:W-:-:S02]  /*5280*/  LOP3.LUT R155, R23, R22, RZ, 0xfc, !PT ;  /* 0x00000016179b7212 */ /* 0x000fc400078efcff */
[-C--:B------:R-:W-:Y:S02]  /*5290*/  LOP3.LUT R156, R21, R22.reuse, RZ, 0xfc, !PT ;  /* 0x00000016159c7212 */ /* 0x080fe400078efcff */
[-C--:B------:R-:W-:Y:S02]  /*52a0*/  LOP3.LUT R23, R61, R22.reuse, RZ, 0xfc, !PT ;  /* 0x000000163d177212 */ /* 0x080fe400078efcff */
[-C--:B------:R-:W-:Y:S02]  /*52b0*/  LOP3.LUT R153, R69, R22.reuse, RZ, 0xfc, !PT ;  /* 0x0000001645997212 */ /* 0x080fe400078efcff */
[-C--:B------:R-:W-:Y:S02]  /*52c0*/  LOP3.LUT R152, R19, R22.reuse, RZ, 0xfc, !PT ;  /* 0x0000001613987212 */ /* 0x080fe400078efcff */
[----:B------:R-:W-:Y:S02]  /*52d0*/  CS2R R20, SRZ ;  /* 0x0000000000147805 */ /* 0x000fe4000001ff00 */
[----:B------:R-:W-:Y:S01]  /*52e0*/  LOP3.LUT R22, R157, R22, RZ, 0xfc, !PT ;  /* 0x000000169d167212 */ /* 0x000fe200078efcff */
[----:B------:R-:W-:Y:S01]  /*52f0*/  IMAD.MOV.U32 R157, RZ, RZ, RZ ;  /* 0x000000ffff9d7224 */ /* 0x000fe200078e00ff */
[----:B------:R-:W3:Y:S01]  /*5300*/  @!P0 LDG.E R177, desc[UR10][R24.64] ;  /* 0x0000000a18b18981 */ /* 0x000ee2000c1e1900 */
[----:B------:R-:W-:-:S03]  /*5310*/  IMAD.MOV.U32 R19, RZ, RZ, RZ ;  /* 0x000000ffff137224 */ /* 0x000fc600078e00ff */
[----:B------:R-:W4:Y:S04]  /*5320*/  @!P2 LDG.E R21, desc[UR10][R24.64] ;  /* 0x0000000a1815a981 */ /* 0x000f28000c1e1900 */
[----:B------:R-:W5:Y:S04]  /*5330*/  @!P1 LDG.E R157, desc[UR10][R24.64] ;  /* 0x0000000a189d9981 */ /* 0x000f68000c1e1900 */
[----:B------:R-:W2:Y:S04]  /*5340*/  @!P3 LDG.E R19, desc[UR10][R24.64] ;  /* 0x0000000a1813b981 */ /* 0x000ea8000c1e1900 */
[----:B------:R0:W2:Y:S01]  /*5350*/  @!P4 LDG.E R20, desc[UR10][R24.64] ;  /* 0x0000000a1814c981 */ /* 0x0000a2000c1e1900 */
[----:B------:R-:W-:-:S02]  /*5360*/  LEA R152, R152, UR6, 0x1 ;  /* 0x0000000698987c11 */ /* 0x000fc4000f8e08ff */
[----:B------:R-:W-:Y:S02]  /*5370*/  LEA R60, R156, UR6, 0x1 ;  /* 0x000000069c3c7c11 */ /* 0x000fe4000f8e08ff */
[----:B0-----:R-:W-:Y:S02]  /*5380*/  PRMT R24, R79, 0x5410, R80 ;  /* 0x000054104f187816 */ /* 0x001fe40000000050 */
[----:B------:R-:W-:Y:S01]  /*5390*/  PRMT R25, R72, 0x5410, R73 ;  /* 0x0000541048197816 */ /* 0x000fe20000000049 */
[----:B------:R-:W-:Y:S06]  /*53a0*/  BAR.SYNC.DEFER_BLOCKING 0x0 ;  /* 0x0000000000007b1d */ /* 0x000fec0000010000 */
[----:B------:R0:W-:Y:S02]  /*53b0*/  STS.128 [R152+0x8000], R24 ;  /* 0x0080001898007388 */ /* 0x0001e40000000c00 */
[----:B0-----:R-:W-:-:S02]  /*53c0*/  PRMT R24, R58, 0x5410, R59 ;  /* 0x000054103a187816 */ /* 0x001fc4000000003b */
[----:B------:R-:W-:Y:S02]  /*53d0*/  PRMT R25, R56, 0x5410, R57 ;  /* 0x0000541038197816 */ /* 0x000fe40000000039 */
[----:B------:R-:W-:Y:S02]  /*53e0*/  PRMT R26, R55, 0x5410, R54 ;  /* 0x00005410371a7816 */ /* 0x000fe40000000036 */
[----:B------:R-:W-:Y:S02]  /*53f0*/  PRMT R27, R52, 0x5410, R53 ;  /* 0x00005410341b7816 */ /* 0x000fe40000000035 */
[----:B------:R-:W-:-:S03]  /*5400*/  LEA R52, R155, UR6, 0x1 ;  /* 0x000000069b347c11 */ /* 0x000fc6000f8e08ff */
[----:B------:R0:W-:Y:S02]  /*5410*/  STS.128 [R60+0x8000], R24 ;  /* 0x008000183c007388 */ /* 0x0001e40000000c00 */
[----:B0-----:R-:W-:Y:S02]  /*5420*/  PRMT R24, R50, 0x5410, R51 ;  /* 0x0000541032187816 */ /* 0x001fe40000000033 */
        /* <DEDUP_REMOVED lines=16> */
[----:B------:R0:W-:Y:S01]  /*5530*/  STS.128 [R36+0x8000], R24 ;  /* 0x0080001824007388 */ /* 0x0001e20000000c00 */
[----:B------:R-:W-:Y:S02]  /*5540*/  LEA R29, R153, UR6, 0x1 ;  /* 0x00000006991d7c11 */ /* 0x000fe4000f8e08ff */
[----:B0-----:R-:W-:Y:S02]  /*5550*/  PRMT R24, R165, 0x5410, R166 ;  /* 0x00005410a5187816 */ /* 0x001fe400000000a6 */
[----:B------:R-:W-:Y:S02]  /*5560*/  PRMT R25, R87, 0x5410, R164 ;  /* 0x0000541057197816 */ /* 0x000fe400000000a4 */
[----:B------:R-:W-:Y:S02]  /*5570*/  PRMT R26, R85, 0x5410, R86 ;  /* 0x00005410551a7816 */ /* 0x000fe40000000056 */
[----:B------:R-:W-:Y:S02]  /*5580*/  PRMT R27, R83, 0x5410, R84 ;  /* 0x00005410531b7816 */ /* 0x000fe40000000054 */
[----:B------:R-:W-:-:S03]  /*5590*/  PRMT R164, R62, 0x5410, R63 ;  /* 0x000054103ea47816 */ /* 0x000fc6000000003f */
[----:B------:R0:W-:Y:S01]  /*55a0*/  STS.128 [R28+0x8000], R24 ;  /* 0x008000181c007388 */ /* 0x0001e20000000c00 */
[----:B------:R-:W-:Y:S02]  /*55b0*/  PRMT R165, R64, 0x5410, R65 ;  /* 0x0000541040a57816 */ /* 0x000fe40000000041 */
[----:B------:R-:W-:Y:S02]  /*55c0*/  PRMT R166, R66, 0x5410, R67 ;  /* 0x0000541042a67816 */ /* 0x000fe40000000043 */
[----:B0-----:R-:W-:Y:S02]  /*55d0*/  PRMT R24, R201, 0x5410, R202 ;  /* 0x00005410c9187816 */ /* 0x001fe400000000ca */
[----:B------:R-:W-:Y:S02]  /*55e0*/  PRMT R25, R199, 0x5410, R200 ;  /* 0x00005410c7197816 */ /* 0x000fe400000000c8 */
[----:B------:R-:W-:Y:S02]  /*55f0*/  PRMT R26, R195, 0x5410, R196 ;  /* 0x00005410c31a7816 */ /* 0x000fe400000000c4 */
[----:B------:R-:W-:-:S02]  /*5600*/  PRMT R27, R167, 0x5410, R194 ;  /* 0x00005410a71b7816 */ /* 0x000fc400000000c2 */
[----:B------:R-:W-:Y:S02]  /*5610*/  LEA R194, R22, UR6, 0x1 ;  /* 0x0000000616c27c11 */ /* 0x000fe4000f8e08ff */
[----:B------:R-:W-:Y:S01]  /*5620*/  PRMT R167, R203, 0x5410, R204 ;  /* 0x00005410cba77816 */ /* 0x000fe200000000cc */
[----:B------:R0:W-:Y:S04]  /*5630*/  STS.128 [R29+0x8000], R24 ;  /* 0x008000181d007388 */ /* 0x0001e80000000c00 */
[----:B------:R1:W-:Y:S01]  /*5640*/  STS.128 [R194+0x8000], R164 ;  /* 0x008000a4c2007388 */ /* 0x0003e20000000c00 */
[----:B------:R0:W-:Y:S06]  /*5650*/  MEMBAR.ALL.CTA ;  /* 0x0000000000007992 */ /* 0x0001ec0000008000 */
[----:B0-----:R-:W0:Y:S02]  /*5660*/  FENCE.VIEW.ASYNC.S ;  /* 0x00000000000073c6 */ /* 0x001e240000000000 */
[----:B0-----:R-:W-:Y:S06]  /*5670*/  BAR.SYNC.DEFER_BLOCKING 0x0 ;  /* 0x0000000000007b1d */ /* 0x001fec0000010000 */
[----:B------:R-:W-:-:S06]  /*5680*/  WARPGROUP.ARRIVE ;  /* 0x00000000000079c5 */ /* 0x000fcc0000000000 */
[----:B------:R-:W-:Y:S01]  /*5690*/  HGMMA.64x128x16.F32.BF16 R24, gdesc[UR36], RZ, !UPT ;  /* 0x01e00000241879f0 */ /* 0x000fe2000c7018ff */
[----:B------:R-:W-:Y:S01]  /*56a0*/  UMOV UR12, UR51 ;  /* 0x00000033000c7c82 */ /* 0x000fe20008000000 */
[----:B------:R-:W-:Y:S02]  /*56b0*/  UMOV UR13, UR50 ;  /* 0x00000032000d7c82 */ /* 0x000fe40008000000 */
[----:B------:R-:W-:-:S03]  /*56c0*/  UIADD3.64 UR40, UR32, UR12, URZ ;  /* 0x0000000c20287297 */ /* 0x000fc6000fffe03f */
[----:B------:R-:W-:Y:S01]  /*56d0*/  UMOV UR12, UR53 ;  /* 0x00000035000c7c82 */ /* 0x000fe20008000000 */
[----:B------:R-:W-:-:S05]  /*56e0*/  UMOV UR13, UR52 ;  /* 0x00000034000d7c82 */ /* 0x000fca0008000000 */
[----:B------:R-:W-:Y:S01]  /*56f0*/  HGMMA.64x128x16.F32.BF16 R24, gdesc[UR40], R24 ;  /* 0x01e00000281879f0 */ /* 0x000fe20008701818 */
[----:B------:R-:W-:-:S11]  /*5700*/  UIADD3.64 UR12, UR32, UR12, URZ ;  /* 0x0000000c200c7297 */ /* 0x000fd6000fffe03f */
[----:B------:R-:W-:Y:S01]  /*5710*/  HGMMA.64x128x16.F32.BF16 R24, gdesc[UR12], R24 ;  /* 0x01e000000c1879f0 */ /* 0x000fe20008701818 */
[----:B------:R-:W-:Y:S01]  /*5720*/  UMOV UR12, UR55 ;  /* 0x00000037000c7c82 */ /* 0x000fe20008000000 */
[----:B------:R-:W-:Y:S02]  /*5730*/  UMOV UR13, UR54 ;  /* 0x00000036000d7c82 */ /* 0x000fe40008000000 */
[----:B------:R-:W-:-:S03]  /*5740*/  UIADD3.64 UR16, UR32, UR12, URZ ;  /* 0x0000000c20107297 */ /* 0x000fc6000fffe03f */
[----:B------:R-:W-:Y:S01]  /*5750*/  UMOV UR12, UR57 ;  /* 0x00000039000c7c82 */ /* 0x000fe20008000000 */
[----:B------:R-:W-:-:S05]  /*5760*/  UMOV UR13, UR56 ;  /* 0x00000038000d7c82 */ /* 0x000fca0008000000 */
[----:B------:R-:W-:Y:S01]  /*5770*/  HGMMA.64x128x16.F32.BF16 R24, gdesc[UR16], R24 ;  /* 0x01e00000101879f0 */ /* 0x000fe20008701818 */
[----:B------:R-:W-:-:S03]  /*5780*/  UIADD3.64 UR20, UR32, UR12, URZ ;  /* 0x0000000c20147297 */ /* 0x000fc6000fffe03f */
[----:B------:R-:W-:Y:S01]  /*5790*/  UMOV UR12, UR59 ;  /* 0x0000003b000c7c82 */ /* 0x000fe20008000000 */
[----:B------:R-:W-:Y:S02]  /*57a0*/  UMOV UR13, UR58 ;  /* 0x0000003a000d7c82 */ /* 0x000fe40008000000 */
[----:B------:R-:W-:-:S05]  /*57b0*/  UIADD3.64 UR24, UR32, UR12, URZ ;  /* 0x0000000c20187297 */ /* 0x000fca000fffe03f */
[----:B------:R-:W-:Y:S01]  /*57c0*/  HGMMA.64x128x16.F32.BF16 R24, gdesc[UR20], R24 ;  /* 0x01e00000141879f0 */ /* 0x000fe20008701818 */
[----:B------:R-:W-:Y:S01]  /*57d0*/  UMOV UR12, UR61 ;  /* 0x0000003d000c7c82 */ /* 0x000fe20008000000 */
[----:B------:R-:W-:Y:S02]  /*57e0*/  UMOV UR13, UR60 ;  /* 0x0000003c000d7c82 */ /* 0x000fe40008000000 */
[----:B------:R-:W-:-:S08]  /*57f0*/  UIADD3.64 UR28, UR32, UR12, URZ ;  /* 0x0000000c201c7297 */ /* 0x000fd0000fffe03f */
[----:B------:R-:W-:Y:S01]  /*5800*/  HGMMA.64x128x16.F32.BF16 R24, gdesc[UR24], R24 ;  /* 0x01e00000181879f0 */ /* 0x000fe20008701818 */
[----:B------:R-:W-:Y:S02]  /*5810*/  R2UR UR36, R236 ;  /* 0x00000000ec2472ca */ /* 0x000fe400000e0000 */
[----:B------:R-:W-:-:S09]  /*5820*/  R2UR UR37, R237 ;  /* 0x00000000ed2572ca */ /* 0x000fd200000e0000 */
[----:B------:R-:W-:Y:S04]  /*5830*/  HGMMA.64x128x16.F32.BF16 R24, gdesc[UR28], R24 ;  /* 0x01e000001c1879f0 */ /* 0x000fe80008701818 */
[----:B------:R-:W-:Y:S01]  /*5840*/  UMOV UR12, UR37 ;  /* 0x00000025000c7c82 */ /* 0x000fe20008000000 */
[----:B------:R-:W-:Y:S02]  /*5850*/  UMOV UR13, UR36 ;  /* 0x00000024000d7c82 */ /* 0x000fe40008000000 */
[----:B------:R-:W-:Y:S01]  /*5860*/  UIADD3.64 UR32, UR32, UR12, URZ ;  /* 0x0000000c20207297 */ /* 0x000fe2000fffe03f */
[----:B-1----:R-:W-:-:S08]  /*5870*/  LOP3.LUT R164, R2, 0x79, R191, 0xfe, !PT ;  /* 0x0000007902a47812 */ /* 0x002fd000078efebf */
[----:B------:R-:W-:Y:S01]  /*5880*/  HGMMA.64x128x16.F32.BF16 R24, gdesc[UR32], R24, gsb0 ;  /* 0x01e00000201879f0 */ /* 0x000fe20008001818 */
[----:B------:R-:W-:Y:S02]  /*5890*/  P2R R179, PR, RZ, 0x1 ;  /* 0x00000001ffb37803 */ /* 0x000fe40000000000 */
[----:B------:R-:W-:Y:S02]  /*58a0*/  ISETP.GE.AND P0, PT, R164, UR4, PT ;  /* 0x00000004a4007c0c */ /* 0x000fe4000bf06270 */
[----:B------:R-:W-:Y:S02]  /*58b0*/  LOP3.LUT R164, R2, R191, RZ, 0xfc, !PT ;  /* 0x000000bf02a47212 */ /* 0x000fe400078efcff */
[----:B------:R-:W-:Y:S01]  /*58c0*/  SEL R165, RZ, 0x1, P0 ;  /* 0x00000001ffa57807 */ /* 0x000fe20000000000 */
[----:B------:R-:W-:-:S03]  /*58d0*/  IMAD.IADD R187, R188, 0x1, R187 ;  /* 0x00000001bcbb7824 */ /* 0x000fc600078e02bb */
[----:B------:R-:W-:Y:S01]  /*58e0*/  IADD3 R165, R165, R184, RZ ;  /* 0x000000b8a5a57210 */ /* 0x000fe20007ffe0ff */
[----:B------:R-:W-:Y:S01]  /*58f0*/  IMAD.IADD R180, R180, 0x1, R181 ;  /* 0x00000001b4b47824 */ /* 0x000fe200078e02b5 */
[----:B------:R-:W-:Y:S02]  /*5900*/  LOP3.LUT R187, R187, 0x3, RZ, 0xc0, !PT ;  /* 0x00000003bbbb7812 */ /* 0x000fe400078ec0ff */
[----:B------:R-:W-:Y:S01]  /*5910*/  LOP3.LUT R165, R165, 0x3, RZ, 0xc0, !PT ;  /* 0x00000003a5a57812 */ /* 0x000fe200078ec0ff */
[----:B------:R-:W-:Y:S01]  /*5920*/  IMAD.IADD R162, R162, 0x1, R163 ;  /* 0x00000001a2a27824 */ /* 0x000fe200078e02a3 */
[----:B------:R-:W-:Y:S02]  /*5930*/  LOP3.LUT R180, R180, 0x3, RZ, 0xc0, !PT ;  /* 0x00000003b4b47812 */ /* 0x000fe400078ec0ff */
[----:B------:R-:W-:Y:S02]  /*5940*/  IADD3 R187, R187, R190, R189 ;  /* 0x000000bebbbb7210 */ /* 0x000fe40007ffe0bd */
[----:B------:R-:W-:-:S02]  /*5950*/  IADD3 R165, R165, R185, R186 ;  /* 0x000000b9a5a57210 */ /* 0x000fc40007ffe0ba */
[----:B------:R-:W-:Y:S01]  /*5960*/  IADD3 R180, R180, R183, R182 ;  /* 0x000000b7b4b47210 */ /* 0x000fe20007ffe0b6 */
[----:B------:R-:W-:Y:S01]  /*5970*/  IMAD.SHL.U32 R187, R187, 0x100, RZ ;  /* 0x00000100bbbb7824 */ /* 0x000fe200078e00ff */
[----:B------:R-:W-:Y:S02]  /*5980*/  LOP3.LUT R165, R165, 0xf, RZ, 0xc0, !PT ;  /* 0x0000000fa5a57812 */ /* 0x000fe400078ec0ff */
[----:B------:R-:W-:-:S03]  /*5990*/  LOP3.LUT R162, R162, 0x3, RZ, 0xc0, !PT ;  /* 0x00000003a2a27812 */ /* 0x000fc600078ec0ff */
[----:B------:R-:W-:Y:S01]  /*59a0*/  IMAD R165, R180, 0x10, R165 ;  /* 0x00000010b4a57824 */ /* 0x000fe200078e02a5 */
[----:B------:R-:W-:Y:S02]  /*59b0*/  IADD3 R169, R162, R169, R168 ;  /* 0x000000a9a2a97210 */ /* 0x000fe40007ffe0a8 */
[----:B------:R-:W-:Y:S02]  /*59c0*/  LOP3.LUT R162, R187, 0xf00, RZ, 0xe2, !PT ;  /* 0x00000f00bba27812 */ /* 0x000fe400078ee2ff */
[----:B------:R-:W-:-:S03]  /*59d0*/  LOP3.LUT R165, R165, 0xff, RZ, 0xc0, !PT ;  /* 0x000000ffa5a57812 */ /* 0x000fc600078ec0ff */
[----:B------:R-:W-:-:S04]  /*59e0*/  IMAD R162, R169, 0x1000, R162 ;  /* 0x00001000a9a27824 */ /* 0x000fc800078e02a2 */
[----:B------:R-:W-:-:S05]  /*59f0*/  IMAD.IADD R162, R162, 0x1, R165 ;  /* 0x00000001a2a27824 */ /* 0x000fca00078e02a5 */
[----:B------:R-:W-:-:S04]  /*5a00*/  LOP3.LUT R163, R162, 0xffff, RZ, 0xc0, !PT ;  /* 0x0000ffffa2a37812 */ /* 0x000fc800078ec0ff */
[----:B------:R-:W-:-:S04]  /*5a10*/  SHF.R.U32.HI R162, RZ, 0xf, R163 ;  /* 0x0000000fffa27819 */ /* 0x000fc800000116a3 */
[----:B------:R-:W-:Y:S01]  /*5a20*/  LOP3.LUT R162, R162, 0x1, RZ, 0xc0, !PT ;  /* 0x00000001a2a27812 */ /* 0x000fe200078ec0ff */
[----:B------:R-:W-:Y:S02]  /*5a30*/  WARPGROUP.DEPBAR.LE gsb0, 0x0 ;  /* 0x00008000000079c5 */ /* 0x000fe40000010000 */
[----:B------:R-:W-:Y:S02]  /*5a40*/  FSEL R85, R85, -INF , !P0 ;  /* 0xff80000055557808 */ /* 0x000fe40004000000 */
[----:B------:R-:W-:Y:S02]  /*5a50*/  FSEL R87, R87, -INF , !P0 ;  /* 0xff80000057577808 */ /* 0x000fe40004000000 */
[----:B------:R-:W-:Y:S02]  /*5a60*/  ISETP.GE.AND P0, PT, R164, UR4, PT ;  /* 0x00000004a4007c0c */ /* 0x000fe4000bf06270 */
[----:B------:R-:W-:Y:S02]  /*5a70*/  LOP3.LUT R164, R2, 0x1, R191, 0xfe, !PT ;  /* 0x0000000102a47812 */ /* 0x000fe400078efebf */
[----:B------:R-:W-:-:S02]  /*5a80*/  FSEL R24, R24, -INF , !P0 ;  /* 0xff80000018187808 */ /* 0x000fc40004000000 */
[----:B------:R-:W-:Y:S02]  /*5a90*/  FSEL R26, R26, -INF , !P0 ;  /* 0xff8000001a1a7808 */ /* 0x000fe40004000000 */
[----:B------:R-:W-:Y:S02]  /*5aa0*/  ISETP.GE.AND P0, PT, R164, UR4, PT ;  /* 0x00000004a4007c0c */ /* 0x000fe4000bf06270 */
[----:B------:R-:W-:Y:S02]  /*5ab0*/  LOP3.LUT R164, R2, 0x8, R191, 0xfe, !PT ;  /* 0x0000000802a47812 */ /* 0x000fe400078efebf */
[----:B------:R-:W-:Y:S02]  /*5ac0*/  FSEL R25, R25, -INF , !P0 ;  /* 0xff80000019197808 */ /* 0x000fe40004000000 */
[----:B------:R-:W-:Y:S02]  /*5ad0*/  FSEL R27, R27, -INF , !P0 ;  /* 0xff8000001b1b7808 */ /* 0x000fe40004000000 */
[----:B------:R-:W-:-:S02]  /*5ae0*/  ISETP.GE.AND P0, PT, R164, UR4, PT ;  /* 0x00000004a4007c0c */ /* 0x000fc4000bf06270 */
[----:B------:R-:W-:Y:S02]  /*5af0*/  LOP3.LUT R164, R2, 0x9, R191, 0xfe, !PT ;  /* 0x0000000902a47812 */ /* 0x000fe400078efebf */
        /* <DEDUP_REMOVED lines=50> */
[----:B------:R-:W-:-:S04]  /*5e20*/  ISETP.GE.AND P0, PT, R191, UR4, PT ;  /* 0x00000004bf007c0c */ /* 0x000fc8000bf06270 */
[----:B------:R-:W-:Y:S02]  /*5e30*/  FSEL R53, R53, -INF , !P0 ;  /* 0xff80000035357808 */ /* 0x000fe40004000000 */
[----:B------:R-:W-:Y:S02]  /*5e40*/  FSEL R55, R55, -INF , !P0 ;  /* 0xff80000037377808 */ /* 0x000fe40004000000 */
[----:B------:R-:W-:Y:S02]  /*5e50*/  ISETP.NE.U32.AND P0, PT, R162, 0x1, PT ;  /* 0x00000001a200780c */ /* 0x000fe40003f05070 */
[----:B------:R-:W-:-:S04]  /*5e60*/  SHF.R.U32.HI R162, RZ, 0xe, R163 ;  /* 0x0000000effa27819 */ /* 0x000fc800000116a3 */
[----:B------:R-:W-:Y:S02]  /*5e70*/  LOP3.LUT R162, R162, 0x1, RZ, 0xc0, !PT ;  /* 0x00000001a2a27812 */ /* 0x000fe400078ec0ff */
        /* <DEDUP_REMOVED lines=40> */
[----:B------:R-:W-:Y:S02]  /*6100*/  P2R R161, PR, RZ, 0x2 ;  /* 0x00000002ffa17803 */ /* 0x000fe40000000000 */
        /* <DEDUP_REMOVED lines=15> */
[----:B------:R-:W-:-:S04]  /*6200*/  ISETP.NE.U32.AND P1, PT, R162, 0x1, PT ;  /* 0x00000001a200780c */ /* 0x000fc80003f25070 */
[----:B------:R-:W-:Y:S02]  /*6210*/  FSEL R166, R80, -INF , !P1 ;  /* 0xff80000050a67808 */ /* 0x000fe40004800000 */
[----:B------:R-:W-:-:S04]  /*6220*/  SHF.R.U32.HI R80, RZ, 0x2, R163 ;  /* 0x00000002ff507819 */ /* 0x000fc800000116a3 */
[----:B------:R-:W-:Y:S02]  /*6230*/  LOP3.LUT R80, R80, 0x1, RZ, 0xc0, !PT ;  /* 0x0000000150507812 */ /* 0x000fe400078ec0ff */
[----:B------:R-:W-:Y:S02]  /*6240*/  FSEL R167, R82, -INF , !P1 ;  /* 0xff80000052a77808 */ /* 0x000fe40004800000 */
[----:B------:R-:W-:Y:S02]  /*6250*/  ISETP.NE.U32.AND P1, PT, R80, 0x1, PT ;  /* 0x000000015000780c */ /* 0x000fe40003f25070 */
[----:B------:R-:W-:-:S04]  /*6260*/  SHF.R.U32.HI R80, RZ, 0x1, R163 ;  /* 0x00000001ff507819 */ /* 0x000fc800000116a3 */
[----:B------:R-:W-:Y:S02]  /*6270*/  LOP3.LUT R80, R80, 0x1, RZ, 0xc0, !PT ;  /* 0x0000000150507812 */ /* 0x000fe400078ec0ff */
[----:B------:R-:W-:Y:S02]  /*6280*/  FSEL R168, R81, -INF , !P1 ;  /* 0xff80000051a87808 */ /* 0x000fe40004800000 */
[----:B------:R-:W-:Y:S02]  /*6290*/  FSEL R169, R83, -INF , !P1 ;  /* 0xff80000053a97808 */ /* 0x000fe40004800000 */
[----:B------:R-:W-:Y:S02]  /*62a0*/  ISETP.NE.U32.AND P1, PT, R80, 0x1, PT ;  /* 0x000000015000780c */ /* 0x000fe40003f25070 */
[----:B------:R-:W0:Y:S01]  /*62b0*/  LDC.64 R80, c[0x0][0x230] ;  /* 0x00008c00ff507b82 */ /* 0x000e220000000a00 */
[----:B------:R-:W-:Y:S02]  /*62c0*/  FSEL R72, R72, -INF , !P0 ;  /* 0xff80000048487808 */ /* 0x000fe40004000000 */
[----:B------:R-:W-:-:S02]  /*62d0*/  FSEL R74, R74, -INF , !P0 ;  /* 0xff8000004a4a7808 */ /* 0x000fc40004000000 */
[----:B------:R-:W-:Y:S01]  /*62e0*/  LOP3.LUT P0, RZ, R0, 0x1, RZ, 0xc0, !PT ;  /* 0x0000000100ff7812 */ /* 0x000fe2000780c0ff */
[----:B------:R-:W-:Y:S02]  /*62f0*/  IMAD.U32 R183, RZ, RZ, UR47 ;  /* 0x0000002fffb77e24 */ /* 0x000fe4000f8e00ff */
[----:B------:R-:W-:Y:S01]  /*6300*/  IMAD.MOV R158, RZ, RZ, -R158 ;  /* 0x000000ffff9e7224 */ /* 0x000fe200078e0a9e */
[----:B--2---:R-:W-:-:S03]  /*6310*/  SEL R82, R159, RZ, !P0 ;  /* 0x000000ff9f527207 */ /* 0x004fc60004000000 */
[----:B------:R-:W-:Y:S02]  /*6320*/  IMAD R163, R193, R158, R160 ;  /* 0x0000009ec1a37224 */ /* 0x000fe400078e02a0 */
[----:B------:R-:W-:Y:S01]  /*6330*/  IMAD R82, R82, R183, UR45 ;  /* 0x0000002d52527e24 */ /* 0x000fe2000f8e02b7 */
[----:B------:R-:W-:-:S03]  /*6340*/  FSEL R84, R84, -INF , !P1 ;  /* 0xff80000054547808 */ /* 0x000fc60004800000 */
[----:B------:R-:W-:Y:S01]  /*6350*/  IMAD.IADD R163, R82, 0x1, R163 ;  /* 0x0000000152a37824 */ /* 0x000fe200078e02a3 */
[----:B------:R-:W-:Y:S02]  /*6360*/  FSEL R86, R86, -INF , !P1 ;  /* 0xff80000056567808 */ /* 0x000fe40004800000 */
[----:B------:R-:W-:Y:S01]  /*6370*/  ISETP.NE.AND P1, PT, R161, RZ, PT ;  /* 0x000000ffa100720c */ /* 0x000fe20003f25270 */
[--C-:B------:R-:W-:Y:S02]  /*6380*/  IMAD.IADD R83, R5, 0x1, R163.reuse ;  /* 0x0000000105537824 */ /* 0x100fe400078e02a3 */
[--C-:B------:R-:W-:Y:S02]  /*6390*/  IMAD.IADD R159, R210, 0x1, R163.reuse ;  /* 0x00000001d29f7824 */ /* 0x100fe400078e02a3 */
[----:B------:R-:W-:Y:S01]  /*63a0*/  IMAD.IADD R161, R4, 0x1, R163 ;  /* 0x0000000104a17824 */ /* 0x000fe200078e02a3 */
[----:B------:R-:W-:Y:S01]  /*63b0*/  PRMT R224, RZ, 0x7610, R224 ;  /* 0x00007610ffe07816 */ /* 0x000fe200000000e0 */
[----:B0-----:R-:W-:Y:S01]  /*63c0*/  IMAD.WIDE R82, R83, 0x2, R80 ;  /* 0x0000000253527825 */ /* 0x001fe200078e0250 */
[----:B------:R-:W-:-:S02]  /*63d0*/  PRMT R226, RZ, 0x7610, R226 ;  /* 0x00007610ffe27816 */ /* 0x000fc400000000e2 */
[----:B------:R-:W-:Y:S01]  /*63e0*/  PRMT R228, RZ, 0x7610, R228 ;  /* 0x00007610ffe47816 */ /* 0x000fe200000000e4 */
[--C-:B------:R-:W-:Y:S01]  /*63f0*/  IMAD.WIDE R158, R159, 0x2, R80.reuse ;  /* 0x000000029f9e7825 */ /* 0x100fe200078e0250 */
[----:B------:R-:W-:Y:S01]  /*6400*/  IADD3 R187, R6, R163, RZ ;  /* 0x000000a306bb7210 */ /* 0x000fe20007ffe0ff */
[----:B------:R0:W2:Y:S02]  /*6410*/  @!P0 LDG.E.U16 R224, desc[UR10][R82.64] ;  /* 0x0000000a52e08981 */ /* 0x0000a4000c1e1500 */
[----:B------:R-:W-:Y:S01]  /*6420*/  IMAD.WIDE R160, R161, 0x2, R80 ;  /* 0x00000002a1a07825 */ /* 0x000fe200078e0250 */
[----:B------:R-:W-:Y:S01]  /*6430*/  PRMT R230, RZ, 0x7610, R230 ;  /* 0x00007610ffe67816 */ /* 0x000fe200000000e6 */
[----:B------:R1:W3:Y:S02]  /*6440*/  @!P0 LDG.E.U16 R226, desc[UR10][R158.64] ;  /* 0x0000000a9ee28981 */ /* 0x0002e4000c1e1500 */
[--C-:B------:R-:W-:Y:S02]  /*6450*/  IMAD.IADD R165, R3, 0x1, R163.reuse ;  /* 0x0000000103a57824 */ /* 0x100fe400078e02a3 */
[--C-:B------:R-:W-:Y:S01]  /*6460*/  IMAD.IADD R181, R238, 0x1, R163.reuse ;  /* 0x00000001eeb57824 */ /* 0x100fe200078e02a3 */
[----:B------:R4:W5:Y:S01]  /*6470*/  @!P0 LDG.E.U16 R228, desc[UR10][R160.64] ;  /* 0x0000000aa0e48981 */ /* 0x000962000c1e1500 */
[----:B------:R-:W-:-:S02]  /*6480*/  IMAD.IADD R185, R7, 0x1, R163 ;  /* 0x0000000107b97824 */ /* 0x000fc400078e02a3 */
[----:B------:R-:W-:Y:S01]  /*6490*/  IMAD.IADD R189, R8, 0x1, R163 ;  /* 0x0000000108bd7824 */ /* 0x000fe200078e02a3 */
[----:B------:R-:W-:Y:S01]  /*64a0*/  PRMT R231, RZ, 0x7610, R231 ;  /* 0x00007610ffe77816 */ /* 0x000fe200000000e7 */
[----:B0-----:R-:W-:Y:S01]  /*64b0*/  IMAD.WIDE R82, R165, 0x2, R80 ;  /* 0x00000002a5527825 */ /* 0x001fe200078e0250 */
[----:B------:R-:W-:Y:S02]  /*64c0*/  PRMT R232, RZ, 0x7610, R232 ;  /* 0x00007610ffe87816 */ /* 0x000fe400000000e8 */
[----:B------:R-:W-:Y:S01]  /*64d0*/  PRMT R233, RZ, 0x7610, R233 ;  /* 0x00007610ffe97816 */ /* 0x000fe200000000e9 */
[----:B-1----:R-:W-:Y:S01]  /*64e0*/  IMAD.WIDE R158, R181, 0x2, R80 ;  /* 0x00000002b59e7825 */ /* 0x002fe200078e0250 */
[----:B------:R-:W-:Y:S01]  /*64f0*/  PRMT R234, RZ, 0x7610, R234 ;  /* 0x00007610ffea7816 */ /* 0x000fe200000000ea */
[----:B------:R-:W5:Y:S02]  /*6500*/  @!P0 LDG.E.U16 R230, desc[UR10][R82.64] ;  /* 0x0000000a52e68981 */ /* 0x000f64000c1e1500 */
[----:B----4-:R-:W-:-:S02]  /*6510*/  IMAD.WIDE R160, R185, 0x2, R80 ;  /* 0x00000002b9a07825 */ /* 0x010fc400078e0250 */
[----:B------:R-:W4:Y:S02]  /*6520*/  @!P0 LDG.E.U16 R231, desc[UR10][R158.64] ;  /* 0x0000000a9ee78981 */ /* 0x000f24000c1e1500 */
[--C-:B------:R-:W-:Y:S02]  /*6530*/  IMAD.WIDE R162, R187, 0x2, R80.reuse ;  /* 0x00000002bba27825 */ /* 0x100fe400078e0250 */
[----:B------:R-:W4:Y:S02]  /*6540*/  @!P0 LDG.E.U16 R232, desc[UR10][R160.64] ;  /* 0x0000000aa0e88981 */ /* 0x000f24000c1e1500 */
[----:B------:R-:W-:Y:S02]  /*6550*/  IMAD.WIDE R164, R189, 0x2, R80 ;  /* 0x00000002bda47825 */ /* 0x000fe400078e0250 */
[----:B------:R-:W4:Y:S04]  /*6560*/  @!P0 LDG.E.U16 R233, desc[UR10][R162.64] ;  /* 0x0000000aa2e98981 */ /* 0x000f28000c1e1500 */
[----:B------:R-:W4:Y:S01]  /*6570*/  @!P0 LDG.E.U16 R234, desc[UR10][R164.64] ;  /* 0x0000000aa4ea8981 */ /* 0x000f22000c1e1500 */
[----:B------:R-:W-:-:S02]  /*6580*/  PRMT R216, RZ, 0x7610, R216 ;  /* 0x00007610ffd87816 */ /* 0x000fc400000000d8 */
        /* <DEDUP_REMOVED lines=22> */
[----:B--2---:R-:W-:Y:S02]  /*66f0*/  SEL R224, R224, RZ, !P0 ;  /* 0x000000ffe0e07207 */ /* 0x004fe40004000000 */
[----:B---3--:R-:W-:-:S02]  /*6700*/  SEL R226, R226, RZ, !P0 ;  /* 0x000000ffe2e27207 */ /* 0x008fc40004000000 */
[----:B-----5:R-:W-:Y:S02]  /*6710*/  SEL R228, R228, RZ, !P0 ;  /* 0x000000ffe4e47207 */ /* 0x020fe40004000000 */
[----:B------:R-:W-:Y:S02]  /*6720*/  SEL R230, R230, RZ, !P0 ;  /* 0x000000ffe6e67207 */ /* 0x000fe40004000000 */
[----:B----4-:R-:W-:Y:S02]  /*6730*/  SEL R231, R231, RZ, !P0 ;  /* 0x000000ffe7e77207 */ /* 0x010fe40004000000 */
[----:B------:R-:W-:Y:S02]  /*6740*/  SEL R232, R232, RZ, !P0 ;  /* 0x000000ffe8e87207 */ /* 0x000fe40004000000 */
[----:B------:R-:W-:Y:S02]  /*6750*/  SEL R233, R233, RZ, !P0 ;  /* 0x000000ffe9e97207 */ /* 0x000fe40004000000 */
[----:B------:R-:W-:-:S02]  /*6760*/  SEL R234, R234, RZ, !P0 ;  /* 0x000000ffeaea7207 */ /* 0x000fc40004000000 */
[----:B------:R-:W-:-:S04]  /*6770*/  ISETP.NE.AND P0, PT, R179, RZ, PT ;  /* 0x000000ffb300720c */ /* 0x000fc80003f05270 */
[----:B------:R-:W-:-:S05]  /*6780*/  SEL R82, R177, RZ, !P0 ;  /* 0x000000ffb1527207 */ /* 0x000fca0004000000 */
[----:B------:R-:W-:-:S04]  /*6790*/  IMAD R163, R82, R183, UR45 ;  /* 0x0000002d52a37e24 */ /* 0x000fc8000f8e02b7 */
[----:B------:R-:W-:-:S04]  /*67a0*/  IMAD.IADD R163, R163, 0x1, R178 ;  /* 0x00000001a3a37824 */ /* 0x000fc800078e02b2 */
[--C-:B------:R-:W-:Y:S02]  /*67b0*/  IMAD.IADD R83, R5, 0x1, R163.reuse ;  /* 0x0000000105537824 */ /* 0x100fe400078e02a3 */
[----:B------:R-:W-:Y:S02]  /*67c0*/  IMAD.IADD R165, R3, 0x1, R163 ;  /* 0x0000000103a57824 */ /* 0x000fe400078e02a3 */
[----:B------:R-:W-:-:S05]  /*67d0*/  IMAD.WIDE R82, R83, 0x2, R80 ;  /* 0x0000000253527825 */ /* 0x000fca00078e0250 */
[----:B------:R0:W2:Y:S02]  /*67e0*/  @!P0 LDG.E.U16 R216, desc[UR10][R82.64] ;  /* 0x0000000a52d88981 */ /* 0x0000a4000c1e1500 */
[----:B0-----:R-:W-:-:S05]  /*67f0*/  IMAD.WIDE R82, R165, 0x2, R80 ;  /* 0x00000002a5527825 */ /* 0x001fca00078e0250 */
[----:B------:R0:W3:Y:S01]  /*6800*/  @!P0 LDG.E.U16 R222, desc[UR10][R82.64] ;  /* 0x0000000a52de8981 */ /* 0x0000e2000c1e1500 */
[----:B------:R-:W-:Y:S01]  /*6810*/  IMAD.IADD R181, R6, 0x1, R163 ;  /* 0x0000000106b57824 */ /* 0x000fe200078e02a3 */
[----:B0-----:R-:W-:-:S05]  /*6820*/  SEL R82, R157, RZ, !P1 ;  /* 0x000000ff9d527207 */ /* 0x001fca0004800000 */
[----:B------:R-:W-:-:S04]  /*6830*/  IMAD R157, R82, R183, UR45 ;  /* 0x0000002d529d7e24 */ /* 0x000fc8000f8e02b7 */
[----:B------:R-:W-:Y:S02]  /*6840*/  IMAD.IADD R157, R157, 0x1, R172 ;  /* 0x000000019d9d7824 */ /* 0x000fe400078e02ac */
[--C-:B------:R-:W-:Y:S02]  /*6850*/  IMAD.IADD R159, R210, 0x1, R163.reuse ;  /* 0x00000001d29f7824 */ /* 0x100fe400078e02a3 */
[--C-:B------:R-:W-:Y:S02]  /*6860*/  IMAD.IADD R161, R4, 0x1, R163.reuse ;  /* 0x0000000104a17824 */ /* 0x100fe400078e02a3 */
[--C-:B------:R-:W-:Y:S02]  /*6870*/  IMAD.IADD R177, R238, 0x1, R163.reuse ;  /* 0x00000001eeb17824 */ /* 0x100fe400078e02a3 */
[--C-:B------:R-:W-:Y:S02]  /*6880*/  IMAD.IADD R179, R7, 0x1, R163.reuse ;  /* 0x0000000107b37824 */ /* 0x100fe400078e02a3 */
[----:B------:R-:W-:-:S02]  /*6890*/  IMAD.IADD R185, R8, 0x1, R163 ;  /* 0x0000000108b97824 */ /* 0x000fc400078e02a3 */
[----:B------:R-:W-:-:S04]  /*68a0*/  IMAD.WIDE R162, R181, 0x2, R80 ;  /* 0x00000002b5a27825 */ /* 0x000fc800078e0250 */
[----:B------:R-:W-:Y:S01]  /*68b0*/  IMAD.IADD R83, R5, 0x1, R157 ;  /* 0x0000000105537824 */ /* 0x000fe200078e029d */
[----:B------:R0:W4:Y:S03]  /*68c0*/  @!P0 LDG.E.U16 R227, desc[UR10][R162.64] ;  /* 0x0000000aa2e38981 */ /* 0x000126000c1e1500 */
[----:B------:R-:W-:-:S04]  /*68d0*/  IMAD.WIDE R82, R83, 0x2, R80 ;  /* 0x0000000253527825 */ /* 0x000fc800078e0250 */
[----:B------:R-:W-:Y:S01]  /*68e0*/  IMAD.WIDE R158, R159, 0x2, R80 ;  /* 0x000000029f9e7825 */ /* 0x000fe200078e0250 */
[----:B------:R1:W5:Y:S03]  /*68f0*/  @!P1 LDG.E.U16 R207, desc[UR10][R82.64] ;  /* 0x0000000a52cf9981 */ /* 0x000366000c1e1500 */
[----:B0-----:R-:W-:Y:S01]  /*6900*/  IMAD.IADD R163, R3, 0x1, R157 ;  /* 0x0000000103a37824 */ /* 0x001fe200078e029d */
[----:B------:R0:W2:Y:S01]  /*6910*/  @!P0 LDG.E.U16 R218, desc[UR10][R158.64] ;  /* 0x0000000a9eda8981 */ /* 0x0000a2000c1e1500 */
[----:B------:R-:W-:-:S04]  /*6920*/  IMAD.WIDE R160, R161, 0x2, R80 ;  /* 0x00000002a1a07825 */ /* 0x000fc800078e0250 */
[--C-:B-1----:R-:W-:Y:S01]  /*6930*/  IMAD.WIDE R82, R163, 0x2, R80.reuse ;  /* 0x00000002a3527825 */ /* 0x102fe200078e0250 */
[----:B------:R1:W2:Y:S03]  /*6940*/  @!P0 LDG.E.U16 R220, desc[UR10][R160.64] ;  /* 0x0000000aa0dc8981 */ /* 0x0002a6000c1e1500 */
[--C-:B0-----:R-:W-:Y:S01]  /*6950*/  IMAD.WIDE R158, R177, 0x2, R80.reuse ;  /* 0x00000002b19e7825 */ /* 0x101fe200078e0250 */
[----:B------:R0:W2:Y:S03]  /*6960*/  @!P1 LDG.E.U16 R214, desc[UR10][R82.64] ;  /* 0x0000000a52d69981 */ /* 0x0000a6000c1e1500 */
[--C-:B------:R-:W-:Y:S01]  /*6970*/  IMAD.WIDE R164, R185, 0x2, R80.reuse ;  /* 0x00000002b9a47825 */ /* 0x100fe200078e0250 */
[----:B------:R0:W2:Y:S03]  /*6980*/  @!P0 LDG.E.U16 R223, desc[UR10][R158.64] ;  /* 0x0000000a9edf8981 */ /* 0x0000a6000c1e1500 */
[----:B-1----:R-:W-:Y:S01]  /*6990*/  IMAD.WIDE R160, R179, 0x2, R80 ;  /* 0x00000002b3a07825 */ /* 0x002fe200078e0250 */
[----:B------:R1:W2:Y:S01]  /*69a0*/  @!P0 LDG.E.U16 R229, desc[UR10][R164.64] ;  /* 0x0000000aa4e58981 */ /* 0x0002a2000c1e1500 */
[----:B0-----:R-:W-:-:S02]  /*69b0*/  SEL R82, R21, RZ, !P2 ;  /* 0x000000ff15527207 */ /* 0x001fc40005000000 */
[----:B------:R-:W-:Y:S01]  /*69c0*/  IMAD.IADD R159, R210, 0x1, R157 ;  /* 0x00000001d29f7824 */ /* 0x000fe200078e029d */
[----:B------:R0:W2:Y:S02]  /*69d0*/  @!P0 LDG.E.U16 R225, desc[UR10][R160.64] ;  /* 0x0000000aa0e18981 */ /* 0x0000a4000c1e1500 */
[----:B------:R-:W-:Y:S02]  /*69e0*/  IMAD R82, R82, R183, UR45 ;  /* 0x0000002d52527e24 */ /* 0x000fe4000f8e02b7 */
[----:B------:R-:W-:Y:S01]  /*69f0*/  IMAD.WIDE R158, R159, 0x2, R80 ;  /* 0x000000029f9e7825 */ /* 0x000fe200078e0250 */
[----:B-1----:R-:W-:-:S03]  /*6a00*/  IADD3 R165, R238, R157, RZ ;  /* 0x0000009deea57210 */ /* 0x002fc60007ffe0ff */
[----:B------:R-:W-:Y:S01]  /*6a10*/  IMAD.IADD R173, R82, 0x1, R173 ;  /* 0x0000000152ad7824 */ /* 0x000fe200078e02ad */
[----:B------:R1:W2:Y:S01]  /*6a20*/  @!P1 LDG.E.U16 R209, desc[UR10][R158.64] ;  /* 0x0000000a9ed19981 */ /* 0x0002a2000c1e1500 */
[--C-:B------:R-:W-:Y:S02]  /*6a30*/  IMAD.IADD R177, R7, 0x1, R157.reuse ;  /* 0x0000000107b17824 */ /* 0x100fe400078e029d */
[--C-:B0-----:R-:W-:Y:S02]  /*6a40*/  IMAD.IADD R161, R4, 0x1, R157.reuse ;  /* 0x0000000104a17824 */ /* 0x101fe400078e029d */
[--C-:B------:R-:W-:Y:S02]  /*6a50*/  IMAD.IADD R179, R6, 0x1, R157.reuse ;  /* 0x0000000106b37824 */ /* 0x100fe400078e029d */
[----:B------:R-:W-:Y:S02]  /*6a60*/  IMAD.IADD R157, R8, 0x1, R157 ;  /* 0x00000001089d7824 */ /* 0x000fe400078e029d */
[----:B------:R-:W-:-:S02]  /*6a70*/  IMAD.IADD R83, R5, 0x1, R173 ;  /* 0x0000000105537824 */ /* 0x000fc400078e02ad */
[----:B-1----:R-:W-:-:S04]  /*6a80*/  IMAD.WIDE R158, R165, 0x2, R80 ;  /* 0x00000002a59e7825 */ /* 0x002fc800078e0250 */
[--C-:B------:R-:W-:Y:S01]  /*6a90*/  IMAD.WIDE R160, R161, 0x2, R80.reuse ;  /* 0x00000002a1a07825 */ /* 0x100fe200078e0250 */
[----:B------:R-:W2:Y:S03]  /*6aa0*/  @!P1 LDG.E.U16 R215, desc[UR10][R158.64] ;  /* 0x0000000a9ed79981 */ /* 0x000ea6000c1e1500 */
[----:B------:R-:W-:Y:S01]  /*6ab0*/  IMAD.WIDE R164, R157, 0x2, R80 ;  /* 0x000000029da47825 */ /* 0x000fe200078e0250 */
[----:B------:R-:W-:Y:S01]  /*6ac0*/  PRMT R157, RZ, 0x7610, R157 ;  /* 0x00007610ff9d7816 */ /* 0x000fe2000000009d */
[----:B------:R0:W2:Y:S02]  /*6ad0*/  @!P1 LDG.E.U16 R212, desc[UR10][R160.64] ;  /* 0x0000000aa0d49981 */ /* 0x0000a4000c1e1500 */
[----:B------:R-:W-:Y:S02]  /*6ae0*/  IMAD.WIDE R82, R83, 0x2, R80 ;  /* 0x0000000253527825 */ /* 0x000fe400078e0250 */
[----:B------:R-:W2:Y:S02]  /*6af0*/  @!P1 LDG.E.U16 R221, desc[UR10][R164.64] ;  /* 0x0000000aa4dd9981 */ /* 0x000ea4000c1e1500 */
[----:B------:R-:W-:-:S02]  /*6b00*/  IMAD.IADD R21, R3, 0x1, R173 ;  /* 0x0000000103157824 */ /* 0x000fc400078e02ad */
[----:B------:R1:W2:Y:S01]  /*6b10*/  @!P2 LDG.E.U16 R157, desc[UR10][R82.64] ;  /* 0x0000000a529da981 */ /* 0x0002a2000c1e1500 */
[----:B0-----:R-:W-:-:S05]  /*6b20*/  IMAD.WIDE R160, R177, 0x2, R80 ;  /* 0x00000002b1a07825 */ /* 0x001fca00078e0250 */
[----:B------:R0:W2:Y:S01]  /*6b30*/  @!P1 LDG.E.U16 R217, desc[UR10][R160.64] ;  /* 0x0000000aa0d99981 */ /* 0x0000a2000c1e1500 */
[----:B-1----:R-:W-:-:S05]  /*6b40*/  IMAD.WIDE R82, R21, 0x2, R80 ;  /* 0x0000000215527825 */ /* 0x002fca00078e0250 */
[----:B------:R1:W2:Y:S01]  /*6b50*/  @!P2 LDG.E.U16 R205, desc[UR10][R82.64] ;  /* 0x0000000a52cda981 */ /* 0x0002a2000c1e1500 */
[----:B0-----:R-:W-:Y:S02]  /*6b60*/  IMAD.IADD R161, R4, 0x1, R173 ;  /* 0x0000000104a17824 */ /* 0x001fe400078e02ad */
[----:B------:R-:W-:-:S04]  /*6b70*/  IMAD.WIDE R162, R179, 0x2, R80 ;  /* 0x00000002b3a27825 */ /* 0x000fc800078e0250 */
[----:B------:R-:W-:Y:S01]  /*6b80*/  IMAD.WIDE R160, R161, 0x2, R80 ;  /* 0x00000002a1a07825 */ /* 0x000fe200078e0250 */
[----:B------:R0:W2:Y:S01]  /*6b90*/  @!P1 LDG.E.U16 R219, desc[UR10][R162.64] ;  /* 0x0000000aa2db9981 */ /* 0x0000a2000c1e1500 */
[----:B-1----:R-:W-:Y:S02]  /*6ba0*/  SEL R82, R19, RZ, !P3 ;  /* 0x000000ff13527207 */ /* 0x002fe40005800000 */
[--C-:B------:R-:W-:Y:S01]  /*6bb0*/  IMAD.IADD R159, R210, 0x1, R173.reuse ;  /* 0x00000001d29f7824 */ /* 0x100fe200078e02ad */
[----:B------:R1:W2:Y:S01]  /*6bc0*/  @!P2 LDG.E.U16 R203, desc[UR10][R160.64] ;  /* 0x0000000aa0cba981 */ /* 0x0002a2000c1e1500 */
[----:B------:R-:W-:Y:S02]  /*6bd0*/  IMAD.IADD R165, R7, 0x1, R173 ;  /* 0x0000000107a57824 */ /* 0x000fe400078e02ad */
[----:B------:R-:W-:Y:S02]  /*6be0*/  IMAD R19, R82, R183, UR45 ;  /* 0x0000002d52137e24 */ /* 0x000fe4000f8e02b7 */
[----:B------:R-:W-:-:S04]  /*6bf0*/  IMAD.WIDE R158, R159, 0x2, R80 ;  /* 0x000000029f9e7825 */ /* 0x000fc800078e0250 */
[----:B0-----:R-:W-:Y:S01]  /*6c00*/  IMAD.IADD R163, R238, 0x1, R173 ;  /* 0x00000001eea37824 */ /* 0x001fe200078e02ad */
[----:B------:R0:W2:Y:S01]  /*6c10*/  @!P2 LDG.E.U16 R201, desc[UR10][R158.64] ;  /* 0x0000000a9ec9a981 */ /* 0x0000a2000c1e1500 */
[----:B-1----:R-:W-:-:S04]  /*6c20*/  IMAD.WIDE R160, R165, 0x2, R80 ;  /* 0x00000002a5a07825 */ /* 0x002fc800078e0250 */
[----:B------:R-:W-:Y:S01]  /*6c30*/  IMAD.IADD R19, R19, 0x1, R174 ;  /* 0x0000000113137824 */ /* 0x000fe200078e02ae */
[----:B------:R1:W2:Y:S01]  /*6c40*/  @!P2 LDG.E.U16 R208, desc[UR10][R160.64] ;  /* 0x0000000aa0d0a981 */ /* 0x0002a2000c1e1500 */
[----:B------:R-:W-:Y:S02]  /*6c50*/  IMAD.IADD R177, R6, 0x1, R173 ;  /* 0x0000000106b17824 */ /* 0x000fe400078e02ad */
[----:B0-----:R-:W-:Y:S01]  /*6c60*/  IMAD.WIDE R158, R163, 0x2, R80 ;  /* 0x00000002a39e7825 */ /* 0x001fe200078e0250 */
[----:B------:R-:W-:-:S03]  /*6c70*/  PRMT R21, RZ, 0x7610, R21 ;  /* 0x00007610ff157816 */ /* 0x000fc60000000015 */
[----:B------:R-:W-:Y:S01]  /*6c80*/  IMAD.IADD R173, R8, 0x1, R173 ;  /* 0x0000000108ad7824 */ /* 0x000fe200078e02ad */
[----:B------:R0:W2:Y:S01]  /*6c90*/  @!P2 LDG.E.U16 R206, desc[UR10][R158.64] ;  /* 0x0000000a9ecea981 */ /* 0x0000a2000c1e1500 */
[----:B-1----:R-:W-:Y:S01]  /*6ca0*/  IADD3 R161, R4, R19, RZ ;  /* 0x0000001304a17210 */ /* 0x002fe20007ffe0ff */
[----:B------:R-:W-:Y:S01]  /*6cb0*/  IMAD.WIDE R162, R177, 0x2, R80 ;  /* 0x00000002b1a27825 */ /* 0x000fe200078e0250 */
[----:B------:R-:W-:-:S03]  /*6cc0*/  PRMT R172, RZ, 0x7610, R172 ;  /* 0x00007610ffac7816 */ /* 0x000fc600000000ac */
[----:B------:R-:W-:-:S04]  /*6cd0*/  IMAD.WIDE R164, R173, 0x2, R80 ;  /* 0x00000002ada47825 */ /* 0x000fc800078e0250 */
[----:B0-----:R-:W-:Y:S02]  /*6ce0*/  IMAD.IADD R159, R210, 0x1, R19 ;  /* 0x00000001d29f7824 */ /* 0x001fe400078e0213 */
[----:B------:R-:W-:Y:S01]  /*6cf0*/  IMAD.WIDE R160, R161, 0x2, R80 ;  /* 0x00000002a1a07825 */ /* 0x000fe200078e0250 */
[----:B------:R-:W-:Y:S01]  /*6d00*/  PRMT R173, RZ, 0x7610, R173 ;  /* 0x00007610ffad7816 */ /* 0x000fe200000000ad */
[----:B------:R0:W2:Y:S02]  /*6d10*/  @!P2 LDG.E.U16 R213, desc[UR10][R164.64] ;  /* 0x0000000aa4d5a981 */ /* 0x0000a4000c1e1500 */
[----:B------:R-:W-:Y:S02]  /*6d20*/  IMAD.IADD R83, R5, 0x1, R19 ;  /* 0x0000000105537824 */ /* 0x000fe400078e0213 */
[--C-:B------:R-:W-:Y:S01]  /*6d30*/  IMAD.WIDE R158, R159, 0x2, R80.reuse ;  /* 0x000000029f9e7825 */ /* 0x100fe200078e0250 */
[----:B------:R-:W2:Y:S03]  /*6d40*/  @!P3 LDG.E.U16 R21, desc[UR10][R160.64] ;  /* 0x0000000aa015b981 */ /* 0x000ea6000c1e1500 */
[----:B------:R-:W-:Y:S01]  /*6d50*/  IMAD.WIDE R82, R83, 0x2, R80 ;  /* 0x0000000253527825 */ /* 0x000fe200078e0250 */
[----:B------:R1:W3:Y:S03]  /*6d60*/  @!P2 LDG.E.U16 R211, desc[UR10][R162.64] ;  /* 0x0000000aa2d3a981 */ /* 0x0002e6000c1e1500 */
[----:B0-----:R-:W-:Y:S01]  /*6d70*/  IMAD.IADD R165, R238, 0x1, R19 ;  /* 0x00000001eea57824 */ /* 0x001fe200078e0213 */
[----:B------:R0:W3:Y:S01]  /*6d80*/  @!P3 LDG.E.U16 R172, desc[UR10][R158.64] ;  /* 0x0000000a9eacb981 */ /* 0x0000e2000c1e1500 */
[----:B------:R-:W-:-:S02]  /*6d90*/  PRMT R177, RZ, 0x7610, R177 ;  /* 0x00007610ffb17816 */ /* 0x000fc400000000b1 */
[----:B------:R-:W-:Y:S01]  /*6da0*/  PRMT R174, RZ, 0x7610, R174 ;  /* 0x00007610ffae7816 */ /* 0x000fe200000000ae */
[----:B------:R0:W3:Y:S01]  /*6db0*/  @!P3 LDG.E.U16 R173, desc[UR10][R82.64] ;  /* 0x0000000a52adb981 */ /* 0x0000e2000c1e1500 */
[----:B-1----:R-:W-:Y:S02]  /*6dc0*/  IMAD.IADD R163, R3, 0x1, R19 ;  /* 0x0000000103a37824 */ /* 0x002fe400078e0213 */
[----:B0-----:R-:W-:-:S04]  /*6dd0*/  IMAD.WIDE R158, R165, 0x2, R80 ;  /* 0x00000002a59e7825 */ /* 0x001fc800078e0250 */
[----:B------:R-:W-:Y:S01]  /*6de0*/  IMAD.WIDE R82, R163, 0x2, R80 ;  /* 0x00000002a3527825 */ /* 0x000fe200078e0250 */
[----:B------:R-:W3:Y:S04]  /*6df0*/  @!P3 LDG.E.U16 R177, desc[UR10][R158.64] ;  /* 0x0000000a9eb1b981 */ /* 0x000ee8000c1e1500 */
[----:B------:R-:W4:Y:S01]  /*6e00*/  @!P3 LDG.E.U16 R174, desc[UR10][R82.64] ;  /* 0x0000000a52aeb981 */ /* 0x000f22000c1e1500 */
[--C-:B------:R-:W-:Y:S01]  /*6e10*/  IMAD.IADD R179, R7, 0x1, R19.reuse ;  /* 0x0000000107b37824 */ /* 0x100fe200078e0213 */
[----:B------:R-:W-:Y:S01]  /*6e20*/  SEL R20, R20, RZ, !P4 ;  /* 0x000000ff14147207 */ /* 0x000fe20006000000 */
[--C-:B------:R-:W-:Y:S01]  /*6e30*/  IMAD.IADD R181, R6, 0x1, R19.reuse ;  /* 0x0000000106b57824 */ /* 0x100fe200078e0213 */
[----:B------:R-:W-:Y:S01]  /*6e40*/  PRMT R200, RZ, 0x7610, R200 ;  /* 0x00007610ffc87816 */ /* 0x000fe200000000c8 */
[----:B------:R-:W-:-:S02]  /*6e50*/  IMAD.IADD R19, R8, 0x1, R19 ;  /* 0x0000000108137824 */ /* 0x000fc400078e0213 */
[----:B------:R-:W-:Y:S01]  /*6e60*/  IMAD.WIDE R160, R179, 0x2, R80 ;  /* 0x00000002b3a07825 */ /* 0x000fe200078e0250 */
[----:B------:R-:W-:-:S03]  /*6e70*/  PRMT R204, RZ, 0x7610, R204 ;  /* 0x00007610ffcc7816 */ /* 0x000fc600000000cc */
[----:B------:R-:W-:Y:S01]  /*6e80*/  IMAD R20, R20, R183, UR45 ;  /* 0x0000002d14147e24 */ /* 0x000fe2000f8e02b7 */
[----:B------:R0:W5:Y:S01]  /*6e90*/  @!P3 LDG.E.U16 R200, desc[UR10][R160.64] ;  /* 0x0000000aa0c8b981 */ /* 0x000162000c1e1500 */
[----:B------:R-:W-:Y:S01]  /*6ea0*/  IMAD.WIDE R164, R19, 0x2, R80 ;  /* 0x0000000213a47825 */ /* 0x000fe200078e0250 */
[----:B------:R-:W-:-:S04]  /*6eb0*/  PRMT R202, RZ, 0x7610, R202 ;  /* 0x00007610ffca7816 */ /* 0x000fc800000000ca */
[----:B------:R-:W5:Y:S01]  /*6ec0*/  @!P3 LDG.E.U16 R204, desc[UR10][R164.64] ;  /* 0x0000000aa4ccb981 */ /* 0x000f62000c1e1500 */
[----:B0-----:R-:W-:Y:S02]  /*6ed0*/  IMAD.IADD R161, R20, 0x1, R175 ;  /* 0x0000000114a17824 */ /* 0x001fe400078e02af */
[----:B------:R-:W-:Y:S01]  /*6ee0*/  IMAD.WIDE R162, R181, 0x2, R80 ;  /* 0x00000002b5a27825 */ /* 0x000fe200078e0250 */
[----:B------:R-:W-:-:S04]  /*6ef0*/  PRMT R175, RZ, 0x7610, R175 ;  /* 0x00007610ffaf7816 */ /* 0x000fc800000000af */
[----:B------:R0:W5:Y:S01]  /*6f00*/  @!P3 LDG.E.U16 R202, desc[UR10][R162.64] ;  /* 0x0000000aa2cab981 */ /* 0x000162000c1e1500 */
[--C-:B------:R-:W-:Y:S02]  /*6f10*/  IMAD.IADD R159, R4, 0x1, R161.reuse ;  /* 0x00000001049f7824 */ /* 0x100fe400078e02a1 */
[--C-:B------:R-:W-:Y:S02]  /*6f20*/  IMAD.IADD R191, R8, 0x1, R161.reuse ;  /* 0x0000000108bf7824 */ /* 0x100fe400078e02a1 */
[--C-:B------:R-:W-:Y:S02]  /*6f30*/  IMAD.IADD R83, R210, 0x1, R161.reuse ;  /* 0x00000001d2537824 */ /* 0x100fe400078e02a1 */
[--C-:B------:R-:W-:Y:S02]  /*6f40*/  IMAD.IADD R189, R6, 0x1, R161.reuse ;  /* 0x0000000106bd7824 */ /* 0x100fe400078e02a1 */
[----:B0-----:R-:W-:Y:S01]  /*6f50*/  IMAD.IADD R163, R3, 0x1, R161 ;  /* 0x0000000103a37824 */ /* 0x001fe200078e02a1 */
[----:B------:R-:W-:Y:S01]  /*6f60*/  PRMT R182, RZ, 0x7610, R182 ;  /* 0x00007610ffb67816 */ /* 0x000fe200000000b6 */
[----:B------:R-:W-:Y:S01]  /*6f70*/  IMAD.WIDE R158, R159, 0x2, R80 ;  /* 0x000000029f9e7825 */ /* 0x000fe200078e0250 */
[----:B------:R-:W-:-:S03]  /*6f80*/  PRMT R181, RZ, 0x7610, R181 ;  /* 0x00007610ffb57816 */ /* 0x000fc600000000b5 */
[--C-:B------:R-:W-:Y:S02]  /*6f90*/  IMAD.IADD R185, R238, 0x1, R161.reuse ;  /* 0x00000001eeb97824 */ /* 0x100fe400078e02a1 */
[----:B------:R-:W-:Y:S02]  /*6fa0*/  IMAD.IADD R187, R7, 0x1, R161 ;  /* 0x0000000107bb7824 */ /* 0x000fe400078e02a1 */
[----:B------:R-:W-:Y:S01]  /*6fb0*/  IMAD.WIDE R82, R83, 0x2, R80 ;  /* 0x0000000253527825 */ /* 0x000fe200078e0250 */
[----:B------:R-:W-:Y:S02]  /*6fc0*/  PRMT R180, RZ, 0x7610, R180 ;  /* 0x00007610ffb47816 */ /* 0x000fe400000000b4 */
[----:B------:R-:W-:Y:S02]  /*6fd0*/  PRMT R179, RZ, 0x7610, R179 ;  /* 0x00007610ffb37816 */ /* 0x000fe400000000b3 */
[----:B------:R-:W-:Y:S02]  /*6fe0*/  PRMT R178, RZ, 0x7610, R178 ;  /* 0x00007610ffb27816 */ /* 0x000fe400000000b2 */
[----:B--2---:R-:W-:Y:S01]  /*6ff0*/  SEL R165, R21, RZ, !P3 ;  /* 0x000000ff15a57207 */ /* 0x004fe20005800000 */
[----:B------:R-:W-:-:S04]  /*7000*/  IMAD.IADD R21, R5, 0x1, R161 ;  /* 0x0000000105157824 */ /* 0x000fc800078e02a1 */
[----:B------:R-:W-:-:S05]  /*7010*/  IMAD.WIDE R20, R21, 0x2, R80 ;  /* 0x0000000215147825 */ /* 0x000fca00078e0250 */
[----:B------:R0:W2:Y:S01]  /*7020*/  @!P4 LDG.E.U16 R175, desc[UR10][R20.64] ;  /* 0x0000000a14afc981 */ /* 0x0000a2000c1e1500 */
[----:B------:R-:W-:-:S05]  /*7030*/  IMAD.WIDE R160, R189, 0x2, R80 ;  /* 0x00000002bda07825 */ /* 0x000fca00078e0250 */
[----:B------:R-:W2:Y:S01]  /*7040*/  @!P4 LDG.E.U16 R181, desc[UR10][R160.64] ;  /* 0x0000000aa0b5c981 */ /* 0x000ea2000c1e1500 */
[----:B0-----:R-:W-:Y:S01]  /*7050*/  IMAD.WIDE R20, R163, 0x2, R80 ;  /* 0x00000002a3147825 */ /* 0x001fe200078e0250 */
[----:B---3--:R-:W-:-:S03]  /*7060*/  SEL R19, R177, RZ, !P3 ;  /* 0x000000ffb1137207 */ /* 0x008fc60005800000 */
[----:B------:R-:W-:Y:S01]  /*7070*/  IMAD.WIDE R162, R191, 0x2, R80 ;  /* 0x00000002bfa27825 */ /* 0x000fe200078e0250 */
[----:B------:R-:W-:Y:S01]  /*7080*/  PRMT R177, RZ, 0x7610, R177 ;  /* 0x00007610ffb17816 */ /* 0x000fe200000000b1 */
[----:B------:R-:W3:Y:S01]  /*7090*/  @!P4 LDG.E.U16 R178, desc[UR10][R20.64] ;  /* 0x0000000a14b2c981 */ /* 0x000ee2000c1e1500 */
[----:B----4-:R-:W-:Y:S02]  /*70a0*/  SEL R164, R174, RZ, !P3 ;  /* 0x000000ffaea47207 */ /* 0x010fe40005800000 */
[----:B------:R-:W-:Y:S01]  /*70b0*/  PRMT R174, RZ, 0x7610, R174 ;  /* 0x00007610ffae7816 */ /* 0x000fe200000000ae */
[----:B------:R-:W4:Y:S04]  /*70c0*/  @!P4 LDG.E.U16 R182, desc[UR10][R162.64] ;  /* 0x0000000aa2b6c981 */ /* 0x000f28000c1e1500 */
[----:B------:R0:W3:Y:S04]  /*70d0*/  @!P4 LDG.E.U16 R177, desc[UR10][R158.64] ;  /* 0x0000000a9eb1c981 */ /* 0x0000e8000c1e1500 */
[----:B------:R1:W5:Y:S01]  /*70e0*/  @!P4 LDG.E.U16 R174, desc[UR10][R82.64] ;  /* 0x0000000a52aec981 */ /* 0x000362000c1e1500 */
[----:B0-----:R-:W-:-:S04]  /*70f0*/  IMAD.WIDE R158, R187, 0x2, R80 ;  /* 0x00000002bb9e7825 */ /* 0x001fc800078e0250 */
[----:B-1----:R-:W-:Y:S01]  /*7100*/  IMAD.WIDE R82, R185, 0x2, R80 ;  /* 0x00000002b9527825 */ /* 0x002fe200078e0250 */
[----:B------:R-:W5:Y:S04]  /*7110*/  @!P4 LDG.E.U16 R180, desc[UR10][R158.64] ;  /* 0x0000000a9eb4c981 */ /* 0x000f68000c1e1500 */
[----:B------:R0:W5:Y:S01]  /*7120*/  @!P4 LDG.E.U16 R179, desc[UR10][R82.64] ;  /* 0x0000000a52b3c981 */ /* 0x000162000c1e1500 */
[----:B------:R-:W-:-:S05]  /*7130*/  SEL R20, R171, RZ, !P5 ;  /* 0x000000ffab147207 */ /* 0x000fca0006800000 */
[----:B------:R-:W-:-:S04]  /*7140*/  IMAD R171, R20, R183, UR45 ;  /* 0x0000002d14ab7e24 */ /* 0x000fc8000f8e02b7 */
[----:B------:R-:W-:-:S05]  /*7150*/  IMAD.IADD R171, R171, 0x1, R176 ;  /* 0x00000001abab7824 */ /* 0x000fca00078e02b0 */
[----:B------:R-:W-:Y:S01]  /*7160*/  IADD3 R21, R5, R171, RZ ;  /* 0x000000ab05157210 */ /* 0x000fe20007ffe0ff */
[----:B0-----:R-:W-:-:S04]  /*7170*/  IMAD.IADD R83, R210, 0x1, R171 ;  /* 0x00000001d2537824 */ /* 0x001fc800078e02ab */
[----:B------:R-:W-:-:S04]  /*7180*/  IMAD.WIDE R20, R21, 0x2, R80 ;  /* 0x0000000215147825 */ /* 0x000fc800078e0250 */
[----:B------:R-:W-:-:S04]  /*7190*/  IMAD.WIDE R82, R83, 0x2, R80 ;  /* 0x0000000253527825 */ /* 0x000fc800078e0250 */
[----:B------:R-:W-:Y:S01]  /*71a0*/  IMAD.IADD R185, R3, 0x1, R171 ;  /* 0x0000000103b97824 */ /* 0x000fe200078e02ab */
[----:B------:R-:W-:Y:S02]  /*71b0*/  SEL R170, R170, RZ, !P6 ;  /* 0x000000ffaaaa7207 */ /* 0x000fe40007000000 */
[----:B------:R-:W-:-:S03]  /*71c0*/  PRMT R176, RZ, 0x7610, R176 ;  /* 0x00007610ffb07816 */ /* 0x000fc600000000b0 */
[----:B------:R-:W-:-:S04]  /*71d0*/  IMAD R183, R170, R183, UR45 ;  /* 0x0000002daab77e24 */ /* 0x000fc8000f8e02b7 */
[----:B------:R-:W-:Y:S02]  /*71e0*/  IMAD.IADD R183, R183, 0x1, R192 ;  /* 0x00000001b7b77824 */ /* 0x000fe400078e02c0 */
[----:B------:R-:W-:Y:S01]  /*71f0*/  IMAD.IADD R187, R8, 0x1, R171 ;  /* 0x0000000108bb7824 */ /* 0x000fe200078e02ab */
[----:B------:R-:W-:Y:S02]  /*7200*/  PRMT R170, RZ, 0x7610, R170 ;  /* 0x00007610ffaa7816 */ /* 0x000fe400000000aa */
[----:B------:R-:W-:Y:S01]  /*7210*/  PRMT R186, RZ, 0x7610, R186 ;  /* 0x00007610ffba7816 */ /* 0x000fe200000000ba */
[----:B------:R-:W-:Y:S01]  /*7220*/  IMAD.IADD R189, R238, 0x1, R183 ;  /* 0x00000001eebd7824 */ /* 0x000fe200078e02b7 */
[----:B------:R-:W-:Y:S02]  /*7230*/  PRMT R184, RZ, 0x7610, R184 ;  /* 0x00007610ffb87816 */ /* 0x000fe400000000b8 */
[----:B------:R-:W-:Y:S02]  /*7240*/  PRMT R188, RZ, 0x7610, R188 ;  /* 0x00007610ffbc7816 */ /* 0x000fe400000000bc */
[----:B--2---:R-:W-:-:S02]  /*7250*/  SEL R159, R181, RZ, !P4 ;  /* 0x000000ffb59f7207 */ /* 0x004fc40006000000 */
[----:B------:R-:W-:-:S06]  /*7260*/  PRMT R181, RZ, 0x7610, R181 ;  /* 0x00007610ffb57816 */ /* 0x000fcc00000000b5 */
[----:B------:R0:W2:Y:S01]  /*7270*/  @!P5 LDG.E.U16 R181, desc[UR10][R82.64] ;  /* 0x0000000a52b5d981 */ /* 0x0000a2000c1e1500 */
[----:B----4-:R-:W-:Y:S02]  /*7280*/  SEL R158, R182, RZ, !P4 ;  /* 0x000000ffb69e7207 */ /* 0x010fe40006000000 */
[----:B------:R-:W-:Y:S02]  /*7290*/  PRMT R182, RZ, 0x7610, R182 ;  /* 0x00007610ffb67816 */ /* 0x000fe400000000b6 */
[----:B---3--:R-:W-:Y:S01]  /*72a0*/  SEL R163, R177, RZ, !P4 ;  /* 0x000000ffb1a37207 */ /* 0x008fe20006000000 */
[----:B------:R-:W-:-:S03]  /*72b0*/  IMAD.IADD R177, R4, 0x1, R171 ;  /* 0x0000000104b17824 */ /* 0x000fc600078e02ab */
[----:B------:R1:W3:Y:S01]  /*72c0*/  @!P5 LDG.E.U16 R182, desc[UR10][R20.64] ;  /* 0x0000000a14b6d981 */ /* 0x0002e2000c1e1500 */
[----:B0-----:R-:W-:Y:S01]  /*72d0*/  IMAD.WIDE R82, R185, 0x2, R80 ;  /* 0x00000002b9527825 */ /* 0x001fe200078e0250 */
[----:B------:R-:W-:-:S03]  /*72e0*/  SEL R162, R178, RZ, !P4 ;  /* 0x000000ffb2a27207 */ /* 0x000fc60006000000 */
[----:B------:R-:W-:Y:S01]  /*72f0*/  IMAD.IADD R185, R7, 0x1, R171 ;  /* 0x0000000107b97824 */ /* 0x000fe200078e02ab */
[----:B-----5:R-:W-:Y:S01]  /*7300*/  SEL R160, R180, RZ, !P4 ;  /* 0x000000ffb4a07207 */ /* 0x020fe20006000000 */
[----:B-1----:R-:W-:Y:S01]  /*7310*/  IMAD.WIDE R20, R177, 0x2, R80 ;  /* 0x00000002b1147825 */ /* 0x002fe200078e0250 */
[----:B------:R-:W-:Y:S02]  /*7320*/  PRMT R180, RZ, 0x7610, R180 ;  /* 0x00007610ffb47816 */ /* 0x000fe400000000b4 */
[----:B------:R-:W-:Y:S02]  /*7330*/  SEL R161, R179, RZ, !P4 ;  /* 0x000000ffb3a17207 */ /* 0x000fe40006000000 */
[----:B------:R-:W-:Y:S01]  /*7340*/  PRMT R179, RZ, 0x7610, R179 ;  /* 0x00007610ffb37816 */ /* 0x000fe200000000b3 */
[----:B------:R-:W-:Y:S01]  /*7350*/  IMAD.IADD R177, R238, 0x1, R171 ;  /* 0x00000001eeb17824 */ /* 0x000fe200078e02ab */
[----:B------:R0:W4:Y:S01]  /*7360*/  @!P5 LDG.E.U16 R180, desc[UR10][R20.64] ;  /* 0x0000000a14b4d981 */ /* 0x000122000c1e1500 */
[----:B------:R-:W-:-:S03]  /*7370*/  PRMT R178, RZ, 0x7610, R178 ;  /* 0x00007610ffb27816 */ /* 0x000fc600000000b2 */
[----:B------:R1:W5:Y:S01]  /*7380*/  @!P5 LDG.E.U16 R179, desc[UR10][R82.64] ;  /* 0x0000000a52b3d981 */ /* 0x000362000c1e1500 */
[----:B0-----:R-:W-:-:S04]  /*7390*/  IMAD.WIDE R20, R177, 0x2, R80 ;  /* 0x00000002b1147825 */ /* 0x001fc800078e0250 */
[----:B-1----:R-:W-:Y:S01]  /*73a0*/  IMAD.WIDE R82, R185, 0x2, R80 ;  /* 0x00000002b9527825 */ /* 0x002fe200078e0250 */
[----:B------:R0:W2:Y:S03]  /*73b0*/  @!P5 LDG.E.U16 R178, desc[UR10][R20.64] ;  /* 0x0000000a14b2d981 */ /* 0x0000a6000c1e1500 */
[----:B------:R-:W-:Y:S01]  /*73c0*/  IMAD.IADD R185, R6, 0x1, R171 ;  /* 0x0000000106b97824 */ /* 0x000fe200078e02ab */
[----:B------:R-:W-:-:S03]  /*73d0*/  PRMT R177, RZ, 0x7610, R177 ;  /* 0x00007610ffb17816 */ /* 0x000fc600000000b1 */
[----:B0-----:R-:W-:Y:S01]  /*73e0*/  IMAD.WIDE R20, R185, 0x2, R80 ;  /* 0x00000002b9147825 */ /* 0x001fe200078e0250 */
[----:B------:R-:W-:Y:S02]  /*73f0*/  PRMT R185, RZ, 0x7610, R185 ;  /* 0x00007610ffb97816 */ /* 0x000fe400000000b9 */
[----:B------:R-:W2:Y:S04]  /*7400*/  @!P5 LDG.E.U16 R177, desc[UR10][R82.64] ;  /* 0x0000000a52b1d981 */ /* 0x000ea8000c1e1500 */
[----:B------:R0:W2:Y:S02]  /*7410*/  @!P5 LDG.E.U16 R176, desc[UR10][R20.64] ;  /* 0x0000000a14b0d981 */ /* 0x0000a4000c1e1500 */
[----:B0-----:R-:W-:Y:S02]  /*7420*/  IMAD.IADD R21, R5, 0x1, R183 ;  /* 0x0000000105157824 */ /* 0x001fe400078e02b7 */
[----:B------:R-:W-:-:S04]  /*7430*/  IMAD.WIDE R82, R187, 0x2, R80 ;  /* 0x00000002bb527825 */ /* 0x000fc800078e0250 */
[----:B------:R-:W-:-:S04]  /*7440*/  IMAD.WIDE R20, R21, 0x2, R80 ;  /* 0x0000000215147825 */ /* 0x000fc800078e0250 */
[----:B------:R-:W-:Y:S01]  /*7450*/  IMAD.IADD R187, R4, 0x1, R183 ;  /* 0x0000000104bb7824 */ /* 0x000fe200078e02b7 */
[----:B------:R0:W2:Y:S03]  /*7460*/  @!P6 LDG.E.U16 R185, desc[UR10][R20.64] ;  /* 0x0000000a14b9e981 */ /* 0x0000a6000c1e1500 */
[----:B0-----:R-:W-:-:S04]  /*7470*/  IMAD.WIDE R20, R187, 0x2, R80 ;  /* 0x00000002bb147825 */ /* 0x001fc800078e0250 */
[----:B------:R-:W-:Y:S01]  /*7480*/  IMAD.IADD R187, R3, 0x1, R183 ;  /* 0x0000000103bb7824 */ /* 0x000fe200078e02b7 */
[----:B------:R0:W2:Y:S03]  /*7490*/  @!P6 LDG.E.U16 R170, desc[UR10][R20.64] ;  /* 0x0000000a14aae981 */ /* 0x0000a6000c1e1500 */
[----:B0-----:R-:W-:Y:S01]  /*74a0*/  IMAD.WIDE R20, R187, 0x2, R80 ;  /* 0x00000002bb147825 */ /* 0x001fe200078e0250 */
[----:B------:R-:W-:-:S04]  /*74b0*/  PRMT R187, RZ, 0x7610, R187 ;  /* 0x00007610ffbb7816 */ /* 0x000fc800000000bb */
[----:B------:R0:W3:Y:S02]  /*74c0*/  @!P6 LDG.E.U16 R186, desc[UR10][R20.64] ;  /* 0x0000000a14bae981 */ /* 0x0000e4000c1e1500 */
[----:B0-----:R-:W-:-:S05]  /*74d0*/  IMAD.WIDE R20, R189, 0x2, R80 ;  /* 0x00000002bd147825 */ /* 0x001fca00078e0250 */
[----:B------:R-:W4:Y:S01]  /*74e0*/  @!P6 LDG.E.U16 R187, desc[UR10][R20.64] ;  /* 0x0000000a14bbe981 */ /* 0x000f22000c1e1500 */
[----:B------:R-:W-:-:S06]  /*74f0*/  PRMT R171, RZ, 0x7610, R171 ;  /* 0x00007610ffab7816 */ /* 0x000fcc00000000ab */
[----:B------:R0:W5:Y:S02]  /*7500*/  @!P5 LDG.E.U16 R171, desc[UR10][R82.64] ;  /* 0x0000000a52abd981 */ /* 0x000164000c1e1500 */
[----:B0-----:R-:W-:-:S04]  /*7510*/  IMAD.IADD R83, R210, 0x1, R183 ;  /* 0x00000001d2537824 */ /* 0x001fc800078e02b7 */
[----:B------:R-:W-:-:S05]  /*7520*/  IMAD.WIDE R82, R83, 0x2, R80 ;  /* 0x0000000253527825 */ /* 0x000fca00078e0250 */
[----:B------:R0:W5:Y:S02]  /*7530*/  @!P6 LDG.E.U16 R184, desc[UR10][R82.64] ;  /* 0x0000000a52b8e981 */ /* 0x000164000c1e1500 */
[----:B0-----:R-:W-:Y:S01]  /*7540*/  IMAD.IADD R83, R7, 0x1, R183 ;  /* 0x0000000107537824 */ /* 0x001fe200078e02b7 */
[----:B------:R-:W-:-:S03]  /*7550*/  PRMT R82, RZ, 0x7610, R82 ;  /* 0x00007610ff527816 */ /* 0x000fc60000000052 */
[----:B------:R-:W-:-:S04]  /*7560*/  IMAD.WIDE R20, R83, 0x2, R80 ;  /* 0x0000000253147825 */ /* 0x000fc800078e0250 */
[----:B------:R-:W-:Y:S01]  /*7570*/  IMAD.IADD R83, R6, 0x1, R183 ;  /* 0x0000000106537824 */ /* 0x000fe200078e02b7 */
[----:B------:R0:W5:Y:S03]  /*7580*/  @!P6 LDG.E.U16 R82, desc[UR10][R20.64] ;  /* 0x0000000a1452e981 */ /* 0x000166000c1e1500 */
[----:B0-----:R-:W-:-:S05]  /*7590*/  IMAD.WIDE R20, R83, 0x2, R80 ;  /* 0x0000000253147825 */ /* 0x001fca00078e0250 */
[----:B------:R0:W5:Y:S02]  /*75a0*/  @!P6 LDG.E.U16 R188, desc[UR10][R20.64] ;  /* 0x0000000a14bce981 */ /* 0x000164000c1e1500 */
[----:B0-----:R-:W-:Y:S01]  /*75b0*/  FMUL R20, R26, UR7 ;  /* 0x000000071a147c20 */ /* 0x001fe20008400000 */
[----:B------:R-:W-:-:S05]  /*75c0*/  FMUL R21, R27, UR7 ;  /* 0x000000071b157c20 */ /* 0x000fca0008400000 */
[----:B------:R-:W-:Y:S01]  /*75d0*/  FMNMX R21, R20, R21, !PT ;  /* 0x0000001514157209 */ /* 0x000fe20007800000 */
        /* <DEDUP_REMOVED lines=59> */
[----:B------:R-:W-:-:S05]  /*7990*/  FMNMX R21, R20, R21, !PT ;  /* 0x0000001514157209 */ /* 0x000fca0007800000 */
[----:B------:R-:W0:Y:S01]  /*79a0*/  SHFL.BFLY PT, R20, R21, 0x2, 0x1f ;  /* 0x0c401f0015147f89 */ /* 0x000e2200000e0000 */
[----:B------:R-:W-:-:S05]  /*79b0*/  IADD3 R183, R8, R183, RZ ;  /* 0x000000b708b77210 */ /* 0x000fca0007ffe0ff */
[----:B------:R-:W-:Y:S01]  /*79c0*/  IMAD.WIDE R80, R183, 0x2, R80 ;  /* 0x00000002b7507825 */ /* 0x000fe200078e0250 */
[----:B--2---:R-:W-:Y:S02]  /*79d0*/  SEL R183, R170, RZ, !P6 ;  /* 0x000000ffaab77207 */ /* 0x004fe40007000000 */
[----:B---3--:R-:W-:Y:S02]  /*79e0*/  SEL R170, R186, RZ, !P6 ;  /* 0x000000ffbaaa7207 */ /* 0x008fe40007000000 */
[----:B0-----:R-:W-:Y:S02]  /*79f0*/  FMNMX R186, R21, R20, !PT ;  /* 0x0000001415ba7209 */ /* 0x001fe40007800000 */
[----:B----4-:R-:W-:-:S03]  /*7a00*/  SEL R83, R187, RZ, !P6 ;  /* 0x000000ffbb537207 */ /* 0x010fc60007000000 */
[----:B------:R-:W0:Y:S01]  /*7a10*/  SHFL.BFLY PT, R187, R186, 0x1, 0x1f ;  /* 0x0c201f00babb7f89 */ /* 0x000e2200000e0000 */
[----:B------:R-:W-:Y:S02]  /*7a20*/  SEL R216, R216, RZ, !P0 ;  /* 0x000000ffd8d87207 */ /* 0x000fe40004000000 */
[----:B------:R-:W-:Y:S02]  /*7a30*/  SEL R218, R218, RZ, !P0 ;  /* 0x000000ffdada7207 */ /* 0x000fe40004000000 */
[----:B------:R-:W-:Y:S02]  /*7a40*/  SEL R220, R220, RZ, !P0 ;  /* 0x000000ffdcdc7207 */ /* 0x000fe40004000000 */
[----:B------:R-:W-:Y:S02]  /*7a50*/  SEL R222, R222, RZ, !P0 ;  /* 0x000000ffdede7207 */ /* 0x000fe40004000000 */
[----:B------:R-:W-:Y:S02]  /*7a60*/  SEL R223, R223, RZ, !P0 ;  /* 0x000000ffdfdf7207 */ /* 0x000fe40004000000 */
[----:B------:R-:W-:-:S02]  /*7a70*/  SEL R225, R225, RZ, !P0 ;  /* 0x000000ffe1e17207 */ /* 0x000fc40004000000 */
[----:B0-----:R-:W-:-:S05]  /*7a80*/  FMNMX R20, R186, R187, !PT ;  /* 0x000000bbba147209 */ /* 0x001fca0007800000 */
[----:B------:R-:W-:-:S04]  /*7a90*/  FFMA R26, R26, UR7, -R20 ;  /* 0x000000071a1a7c23 */ /* 0x000fc80008000814 */
[----:B------:R-:W-:Y:S01]  /*7aa0*/  FMUL R187, R26, 1.4426950216293334961 ;  /* 0x3fb8aa3b1abb7820 */ /* 0x000fe20000400000 */
[----:B------:R-:W-:Y:S02]  /*7ab0*/  SEL R227, R227, RZ, !P0 ;  /* 0x000000ffe3e37207 */ /* 0x000fe40004000000 */
[----:B------:R-:W-:Y:S02]  /*7ac0*/  SEL R229, R229, RZ, !P0 ;  /* 0x000000ffe5e57207 */ /* 0x000fe40004000000 */
[----:B------:R-:W-:Y:S01]  /*7ad0*/  FSETP.GEU.AND P0, PT, R187, -126, PT ;  /* 0xc2fc0000bb00780b */ /* 0x000fe20003f0e000 */
[----:B------:R-:W-:-:S12]  /*7ae0*/  FFMA R27, R27, UR7, -R20 ;  /* 0x000000071b1b7c23 */ /* 0x000fd80008000814 */
[----:B------:R-:W-:-:S04]  /*7af0*/  @!P0 FMUL R187, R187, 0.5 ;  /* 0x3f000000bbbb8820 */ /* 0x000fc80000400000 */
[----:B------:R-:W0:Y:S01]  /*7b00*/  MUFU.EX2 R26, R187 ;  /* 0x000000bb001a7308 */ /* 0x000e220000000800 */
[----:B------:R-:W-:Y:S01]  /*7b10*/  FMUL R21, R27, 1.4426950216293334961 ;  /* 0x3fb8aa3b1b157820 */ /* 0x000fe20000400000 */
[----:B0-----:R-:W-:-:S04]  /*7b20*/  @!P0 FMUL R26, R26, R26 ;  /* 0x0000001a1a1a8220 */ /* 0x001fc80000400000 */
        /* <DEDUP_REMOVED lines=169> */
[----:B------:R-:W-:-:S12]  /*85c0*/  FMUL R21, R24, UR7 ;  /* 0x0000000718157c20 */ /* 0x000fd80008400000 */
[----:B------:R-:W-:-:S04]  /*85d0*/  @!P0 FMUL R186, R186, 0.5 ;  /* 0x3f000000baba8820 */ /* 0x000fc80000400000 */
[----:B------:R0:W1:Y:S02]  /*85e0*/  MUFU.EX2 R169, R186 ;  /* 0x000000ba00a97308 */ /* 0x0000640000000800 */
[----:B0-----:R-:W-:-:S05]  /*85f0*/  FMUL R186, R25, UR7 ;  /* 0x0000000719ba7c20 */ /* 0x001fca0008400000 */
        /* <DEDUP_REMOVED lines=49> */
[----:B------:R-:W-:Y:S01]  /*8910*/  FMUL R21, R76, UR7 ;  /* 0x000000074c157c20 */ /* 0x000fe20008400000 */
[----:B------:R-:W-:-:S04]  /*8920*/  FFMA R86, R86, UR7, -R20 ;  /* 0x0000000756567c23 */ /* 0x000fc80008000814 */
[----:B------:R-:W-:Y:S01]  /*8930*/  FMNMX R186, R21, R186, !PT ;  /* 0x000000ba15ba7209 */ /* 0x000fe20007800000 */
[----:B------:R-:W-:Y:S01]  /*8940*/  FMUL R21, R77, UR7 ;  /* 0x000000074d157c20 */ /* 0x000fe20008400000 */
[----:B------:R-:W-:-:S04]  /*8950*/  FMUL R187, R86, 1.4426950216293334961 ;  /* 0x3fb8aa3b56bb7820 */ /* 0x000fc80000400000 */
[----:B------:R-:W-:Y:S01]  /*8960*/  FMNMX R186, R21, R186, !PT ;  /* 0x000000ba15ba7209 */ /* 0x000fe20007800000 */
[----:B------:R-:W-:Y:S01]  /*8970*/  FMUL R21, R166, UR7 ;  /* 0x00000007a6157c20 */ /* 0x000fe20008400000 */
[----:B-1----:R-:W-:Y:S01]  /*8980*/  @!P0 FMUL R169, R169, R169 ;  /* 0x000000a9a9a98220 */ /* 0x002fe20000400000 */
[----:B------:R-:W-:-:S03]  /*8990*/  FSETP.GEU.AND P0, PT, R187, -126, PT ;  /* 0xc2fc0000bb00780b */ /* 0x000fc60003f0e000 */
[----:B------:R-:W-:Y:S01]  /*89a0*/  FMNMX R186, R21, R186, !PT ;  /* 0x000000ba15ba7209 */ /* 0x000fe20007800000 */
[----:B------:R-:W-:-:S05]  /*89b0*/  FMUL R21, R168, UR7 ;  /* 0x00000007a8157c20 */ /* 0x000fca0008400000 */
[----:B------:R-:W-:Y:S01]  /*89c0*/  FMNMX R186, R21, R186, !PT ;  /* 0x000000ba15ba7209 */ /* 0x000fe20007800000 */
[----:B------:R-:W-:-:S03]  /*89d0*/  FMUL R21, R84, UR7 ;  /* 0x0000000754157c20 */ /* 0x000fc60008400000 */
[----:B------:R-:W-:Y:S02]  /*89e0*/  @!P0 FMUL R187, R187, 0.5 ;  /* 0x3f000000bbbb8820 */ /* 0x000fe40000400000 */
[----:B------:R-:W-:Y:S01]  /*89f0*/  FMNMX R186, R21, R186, !PT ;  /* 0x000000ba15ba7209 */ /* 0x000fe20007800000 */
[----:B------:R-:W-:Y:S01]  /*8a00*/  FMUL R21, R85, UR7 ;  /* 0x0000000755157c20 */ /* 0x000fe20008400000 */
[----:B------:R-:W0:Y:S01]  /*8a10*/  MUFU.EX2 R86, R187 ;  /* 0x000000bb00567308 */ /* 0x000e220000000800 */
[----:B------:R-:W-:-:S03]  /*8a20*/  PRMT R189, RZ, 0x7610, R189 ;  /* 0x00007610ffbd7816 */ /* 0x000fc600000000bd */
[----:B------:R-:W-:Y:S01]  /*8a30*/  FMNMX R186, R21, R186, !PT ;  /* 0x000000ba15ba7209 */ /* 0x000fe20007800000 */
[----:B------:R-:W-:Y:S02]  /*8a40*/  FFMA R87, R87, UR7, -R20 ;  /* 0x0000000757577c23 */ /* 0x000fe40008000814 */
[----:B------:R5:W2:Y:S04]  /*8a50*/  @!P6 LDG.E.U16 R189, desc[UR10][R80.64] ;  /* 0x0000000a50bde981 */ /* 0x000aa8000c1e1500 */
[----:B------:R-:W1:Y:S01]  /*8a60*/  SHFL.BFLY PT, R21, R186, 0x2, 0x1f ;  /* 0x0c401f00ba157f89 */ /* 0x000e6200000e0000 */
[----:B-----5:R-:W-:Y:S01]  /*8a70*/  SEL R81, R188, RZ, !P6 ;  /* 0x000000ffbc517207 */ /* 0x020fe20007000000 */
[----:B------:R-:W-:Y:S01]  /*8a80*/  FMUL R188, R87, 1.4426950216293334961 ;  /* 0x3fb8aa3b57bc7820 */ /* 0x000fe20000400000 */
[----:B0-----:R-:W-:-:S04]  /*8a90*/  @!P0 FMUL R86, R86, R86 ;  /* 0x0000005656568220 */ /* 0x001fc80000400000 */
[----:B------:R-:W-:Y:S02]  /*8aa0*/  FSETP.GEU.AND P0, PT, R188, -126, PT ;  /* 0xc2fc0000bc00780b */ /* 0x000fe40003f0e000 */
[----:B-1----:R-:W-:-:S11]  /*8ab0*/  FMNMX R187, R186, R21, !PT ;  /* 0x00000015babb7209 */ /* 0x002fd60007800000 */
[----:B------:R-:W-:-:S04]  /*8ac0*/  @!P0 FMUL R188, R188, 0.5 ;  /* 0x3f000000bcbc8820 */ /* 0x000fc80000400000 */
[----:B------:R0:W1:Y:S02]  /*8ad0*/  MUFU.EX2 R87, R188 ;  /* 0x000000bc00577308 */ /* 0x0000640000000800 */
[----:B0-----:R-:W0:Y:S01]  /*8ae0*/  SHFL.BFLY PT, R188, R187, 0x1, 0x1f ;  /* 0x0c201f00bbbc7f89 */ /* 0x001e2200000e0000 */
[----:B-1----:R-:W-:Y:S01]  /*8af0*/  @!P0 FMUL R87, R87, R87 ;  /* 0x0000005757578220 */ /* 0x002fe20000400000 */
[----:B0-----:R-:W-:-:S05]  /*8b00*/  FMNMX R21, R187, R188, !PT ;  /* 0x000000bcbb157209 */ /* 0x001fca0007800000 */
[----:B------:R-:W-:-:S04]  /*8b10*/  FFMA R24, R24, UR7, -R21 ;  /* 0x0000000718187c23 */ /* 0x000fc80008000815 */
[----:B------:R-:W-:-:S05]  /*8b20*/  FMUL R188, R24, 1.4426950216293334961 ;  /* 0x3fb8aa3b18bc7820 */ /* 0x000fca0000400000 */
        /* <DEDUP_REMOVED lines=114> */
[----:B------:R-:W-:Y:S02]  /*9250*/  FSETP.GEU.AND P0, PT, R61, -126, PT ;  /* 0xc2fc00003d00780b */ /* 0x000fe40003f0e000 */
[----:B--2---:R-:W-:-:S11]  /*9260*/  SEL R80, R189, RZ, !P6 ;  /* 0x000000ffbd507207 */ /* 0x004fd60007000000 */
[----:B------:R-:W-:-:S04]  /*9270*/  @!P0 FMUL R61, R61, 0.5 ;  /* 0x3f0000003d3d8820 */ /* 0x000fc80000400000 */
[----:B------:R-:W0:Y:S01]  /*9280*/  MUFU.EX2 R189, R61 ;  /* 0x0000003d00bd7308 */ /* 0x000e220000000800 */
[----:B------:R-:W-:-:S04]  /*9290*/  FFMA R64, R64, UR7, -R21 ;  /* 0x0000000740407c23 */ /* 0x000fc80008000815 */
        /* <DEDUP_REMOVED lines=69> */
[----:B------:R-:W-:-:S11]  /*96f0*/  FMNMX R56, R20, R18, !PT ;  /* 0x0000001214387209 */ /* 0x000fd60007800000 */
[----:B------:R-:W-:-:S04]  /*9700*/  @!P0 FMUL R49, R49, 0.5 ;  /* 0x3f00000031318820 */ /* 0x000fc80000400000 */
[----:B------:R-:W0:Y:S01]  /*9710*/  MUFU.EX2 R85, R49 ;  /* 0x0000003100557308 */ /* 0x000e220000000800 */
[----:B------:R-:W-:-:S04]  /*9720*/  FADD R18, -R56, R18 ;  /* 0x0000001238127221 */ /* 0x000fc80000000100 */
[----:B------:R-:W-:Y:S01]  /*9730*/  FMUL R60, R18, 1.4426950216293334961 ;  /* 0x3fb8aa3b123c7820 */ /* 0x000fe20000400000 */
[----:B0-----:R-:W-:-:S04]  /*9740*/  @!P0 FMUL R85, R85, R85 ;  /* 0x0000005555558220 */ /* 0x001fc80000400000 */
[----:B------:R-:W-:Y:S01]  /*9750*/  FSETP.GEU.AND P0, PT, R60, -126, PT ;  /* 0xc2fc00003c00780b */ /* 0x000fe20003f0e000 */
[----:B------:R-:W-:-:S12]  /*9760*/  FADD R20, R20, -R56 ;  /* 0x8000003814147221 */ /* 0x000fd80000000000 */
[----:B------:R-:W-:-:S04]  /*9770*/  @!P0 FMUL R60, R60, 0.5 ;  /* 0x3f0000003c3c8820 */ /* 0x000fc80000400000 */
[----:B------:R-:W0:Y:S01]  /*9780*/  MUFU.EX2 R199, R60 ;  /* 0x0000003c00c77308 */ /* 0x000e220000000800 */
[----:B------:R-:W-:Y:S01]  /*9790*/  FMUL R20, R20, 1.4426950216293334961 ;  /* 0x3fb8aa3b14147820 */ /* 0x000fe20000400000 */
[----:B------:R-:W-:Y:S01]  /*97a0*/  FMNMX R18, R21, R17, !PT ;  /* 0x0000001115127209 */ /* 0x000fe20007800000 */
[----:B0-----:R-:W-:-:S03]  /*97b0*/  @!P0 FMUL R199, R199, R199 ;  /* 0x000000c7c7c78220 */ /* 0x001fc60000400000 */
[----:B------:R-:W-:Y:S01]  /*97c0*/  FSETP.GEU.AND P0, PT, R20, -126, PT ;  /* 0xc2fc00001400780b */ /* 0x000fe20003f0e000 */
[----:B------:R-:W-:-:S04]  /*97d0*/  FADD R21, R21, -R18 ;  /* 0x8000001215157221 */ /* 0x000fc80000000000 */
[----:B------:R-:W-:Y:S01]  /*97e0*/  FMUL R60, R21, 1.4426950216293334961 ;  /* 0x3fb8aa3b153c7820 */ /* 0x000fe20000400000 */
[----:B------:R-:W-:-:S07]  /*97f0*/  FADD R21, R26, R27 ;  /* 0x0000001b1a157221 */ /* 0x000fce0000000000 */
[----:B------:R-:W-:-:S04]  /*9800*/  @!P0 FMUL R20, R20, 0.5 ;  /* 0x3f00000014148820 */ /* 0x000fc80000400000 */
[----:B------:R0:W1:Y:S02]  /*9810*/  MUFU.EX2 R61, R20 ;  /* 0x00000014003d7308 */ /* 0x0000640000000800 */
[----:B0-----:R-:W-:-:S04]  /*9820*/  FADD R20, R30, R21 ;  /* 0x000000151e147221 */ /* 0x001fc80000000000 */
[----:B------:R-:W-:-:S04]  /*9830*/  FADD R21, R31, R20 ;  /* 0x000000141f157221 */ /* 0x000fc80000000000 */
        /* <DEDUP_REMOVED lines=18> */
[----:B------:R-:W-:Y:S01]  /*9960*/  FADD R20, R70, R21 ;  /* 0x0000001546147221 */ /* 0x000fe20000000000 */
[----:B------:R-:W-:-:S03]  /*9970*/  FADD R17, -R18, R17 ;  /* 0x0000001112117221 */ /* 0x000fc60000000100 */
[----:B------:R-:W-:Y:S01]  /*9980*/  FADD R21, R71, R20 ;  /* 0x0000001447157221 */ /* 0x000fe20000000000 */
[----:B------:R-:W-:-:S03]  /*9990*/  FMUL R49, R17, 1.4426950216293334961 ;  /* 0x3fb8aa3b11317820 */ /* 0x000fc60000400000 */
[----:B------:R-:W-:Y:S01]  /*99a0*/  FADD R20, R74, R21 ;  /* 0x000000154a147221 */ /* 0x000fe20000000000 */
[----:B-1----:R-:W-:Y:S01]  /*99b0*/  @!P0 FMUL R61, R61, R61 ;  /* 0x0000003d3d3d8220 */ /* 0x002fe20000400000 */
[----:B------:R-:W-:Y:S02]  /*99c0*/  FSETP.GEU.AND P0, PT, R49, -126, PT ;  /* 0xc2fc00003100780b */ /* 0x000fe40003f0e000 */
[----:B------:R-:W-:-:S04]  /*99d0*/  FADD R21, R75, R20 ;  /* 0x000000144b157221 */ /* 0x000fc80000000000 */
[----:B------:R-:W-:-:S04]  /*99e0*/  FADD R20, R78, R21 ;  /* 0x000000154e147221 */ /* 0x000fc80000000000 */
[----:B------:R-:W-:-:S04]  /*99f0*/  FADD R20, R79, R20 ;  /* 0x000000144f147221 */ /* 0x000fc80000000000 */
[----:B------:R-:W-:Y:S01]  /*9a00*/  FADD R20, R167, R20 ;  /* 0x00000014a7147221 */ /* 0x000fe20000000000 */
[----:B------:R-:W-:-:S03]  /*9a10*/  @!P0 FMUL R49, R49, 0.5 ;  /* 0x3f00000031318820 */ /* 0x000fc60000400000 */
[----:B------:R-:W-:Y:S01]  /*9a20*/  FADD R21, R169, R20 ;  /* 0x00000014a9157221 */ /* 0x000fe20000000000 */
[----:B------:R-:W0:Y:S03]  /*9a30*/  MUFU.EX2 R196, R49 ;  /* 0x0000003100c47308 */ /* 0x000e260000000800 */
[----:B------:R-:W-:-:S04]  /*9a40*/  FADD R20, R86, R21 ;  /* 0x0000001556147221 */ /* 0x000fc80000000000 */
[----:B------:R-:W-:-:S05]  /*9a50*/  FADD R20, R87, R20 ;  /* 0x0000001457147221 */ /* 0x000fca0000000000 */
[----:B------:R-:W1:Y:S01]  /*9a60*/  SHFL.BFLY PT, R21, R20, 0x2, 0x1f ;  /* 0x0c401f0014157f89 */ /* 0x000e6200000e0000 */
[----:B0-----:R-:W-:Y:S01]  /*9a70*/  @!P0 FMUL R196, R196, R196 ;  /* 0x000000c4c4c48220 */ /* 0x001fe20000400000 */
[----:B------:R-:W-:Y:S01]  /*9a80*/  FSETP.GEU.AND P0, PT, R60, -126, PT ;  /* 0xc2fc00003c00780b */ /* 0x000fe20003f0e000 */
[----:B------:R-:W-:-:S12]  /*9a90*/  FADD R49, R24, R25 ;  /* 0x0000001918317221 */ /* 0x000fd80000000000 */
[----:B------:R-:W-:-:S04]  /*9aa0*/  @!P0 FMUL R60, R60, 0.5 ;  /* 0x3f0000003c3c8820 */ /* 0x000fc80000400000 */
[----:B------:R1:W0:Y:S02]  /*9ab0*/  MUFU.EX2 R17, R60 ;  /* 0x0000003c00117308 */ /* 0x0002240000000800 */
[----:B-1----:R-:W-:Y:S01]  /*9ac0*/  FADD R60, R20, R21 ;  /* 0x00000015143c7221 */ /* 0x002fe20000000000 */
        /* <DEDUP_REMOVED lines=30> */
[----:B------:R-:W1:Y:S04]  /*9cb0*/  SHFL.BFLY PT, R21, R60, 0x1, 0x1f ;  /* 0x0c201f003c157f89 */ /* 0x000e6800000e0000 */
[----:B------:R-:W2:Y:S01]  /*9cc0*/  SHFL.BFLY PT, R20, R49, 0x2, 0x1f ;  /* 0x0c401f0031147f89 */ /* 0x000ea200000e0000 */
[----:B-1----:R-:W-:Y:S01]  /*9cd0*/  FADD R64, R60, R21 ;  /* 0x000000153c407221 */ /* 0x002fe20000000000 */
[----:B--2---:R-:W-:-:S05]  /*9ce0*/  FADD R60, R49, R20 ;  /* 0x00000014313c7221 */ /* 0x004fca0000000000 */
[----:B------:R-:W1:Y:S01]  /*9cf0*/  SHFL.BFLY PT, R65, R60, 0x1, 0x1f ;  /* 0x0c201f003c417f89 */ /* 0x000e6200000e0000 */
[----:B------:R-:W-:-:S04]  /*9d00*/  FMUL R64, R64, R61 ;  /* 0x0000003d40407220 */ /* 0x000fc80000400000 */
[----:B------:R-:W-:Y:S01]  /*9d10*/  FFMA R21, R199, R197, R64 ;  /* 0x000000c5c7157223 */ /* 0x000fe20000000040 */
[----:B0-----:R-:W-:-:S04]  /*9d20*/  @!P0 FMUL R17, R17, R17 ;  /* 0x0000001111118220 */ /* 0x001fc80000400000 */
[C---:B------:R-:W-:Y:S01]  /*9d30*/  FSETP.GT.AND P0, PT, |R21|.reuse, 8.50705917302346158658e+37, PT ;  /* 0x7e8000001500780b */ /* 0x040fe20003f04200 */
[----:B------:R-:W-:Y:S01]  /*9d40*/  FMUL R64, R21, 0.25 ;  /* 0x3e80000015407820 */ /* 0x000fe20000400000 */
[----:B-1----:R-:W-:-:S04]  /*9d50*/  FADD R20, R60, R65 ;  /* 0x000000413c147221 */ /* 0x002fc80000000000 */
[----:B------:R-:W-:-:S04]  /*9d60*/  FMUL R65, R20, R17 ;  /* 0x0000001114417220 */ /* 0x000fc80000400000 */
[----:B------:R-:W-:-:S03]  /*9d70*/  FFMA R20, R196, R198, R65 ;  /* 0x000000c6c4147223 */ /* 0x000fc60000000041 */
[----:B------:R-:W-:Y:S01]  /*9d80*/  @P0 FMUL R61, R61, 0.25 ;  /* 0x3e8000003d3d0820 */ /* 0x000fe20000400000 */
[----:B------:R-:W-:Y:S01]  /*9d90*/  FSEL R64, R64, R21, P0 ;  /* 0x0000001540407208 */ /* 0x000fe20000000000 */
[----:B------:R-:W-:Y:S01]  /*9da0*/  @P0 FMUL R197, R197, 0.25 ;  /* 0x3e800000c5c50820 */ /* 0x000fe20000400000 */
[C---:B------:R-:W-:Y:S01]  /*9db0*/  FSETP.GT.AND P0, PT, |R20|.reuse, 8.50705917302346158658e+37, PT ;  /* 0x7e8000001400780b */ /* 0x040fe20003f04200 */
[----:B------:R-:W-:-:S05]  /*9dc0*/  FMUL R65, R20, 0.25 ;  /* 0x3e80000014417820 */ /* 0x000fca0000400000 */
[----:B------:R-:W-:-:S07]  /*9dd0*/  FSEL R65, R65, R20, P0 ;  /* 0x0000001441417208 */ /* 0x000fce0000000000 */
[----:B------:R-:W-:Y:S01]  /*9de0*/  @P0 FMUL R17, R17, 0.25 ;  /* 0x3e80000011110820 */ /* 0x000fe20000400000 */
[----:B------:R-:W-:Y:S01]  /*9df0*/  @P0 FMUL R198, R198, 0.25 ;  /* 0x3e800000c6c60820 */ /* 0x000fe20000400000 */
[----:B------:R-:W-:-:S13]  /*9e00*/  FSETP.GEU.AND P0, PT, |R21|, 1.175494350822287508e-38, PT ;  /* 0x008000001500780b */ /* 0x000fda0003f0e200 */
[----:B------:R-:W-:Y:S01]  /*9e10*/  @!P0 FMUL R64, R64, 16777216 ;  /* 0x4b80000040408820 */ /* 0x000fe20000400000 */
[----:B------:R-:W-:Y:S01]  /*9e20*/  @!P0 FMUL R61, R61, 16777216 ;  /* 0x4b8000003d3d8820 */ /* 0x000fe20000400000 */
[----:B------:R-:W-:Y:S01]  /*9e30*/  @!P0 FMUL R197, R197, 16777216 ;  /* 0x4b800000c5c58820 */ /* 0x000fe20000400000 */
[----:B------:R-:W-:Y:S01]  /*9e40*/  FSETP.GEU.AND P0, PT, |R20|, 1.175494350822287508e-38, PT ;  /* 0x008000001400780b */ /* 0x000fe20003f0e200 */
[----:B------:R-:W0:-:S12]  /*9e50*/  MUFU.RCP R60, R64 ;  /* 0x00000040003c7308 */ /* 0x000e180000001000 */
[----:B------:R-:W-:-:S06]  /*9e60*/  @!P0 FMUL R65, R65, 16777216 ;  /* 0x4b80000041418820 */ /* 0x000fcc0000400000 */
[----:B------:R-:W1:Y:S01]  /*9e70*/  MUFU.RCP R65, R65 ;  /* 0x0000004100417308 */ /* 0x000e620000001000 */
[----:B------:R-:W-:Y:S01]  /*9e80*/  @!P0 FMUL R17, R17, 16777216 ;  /* 0x4b80000011118820 */ /* 0x000fe20000400000 */
[C---:B0-----:R-:W-:Y:S01]  /*9e90*/  FMUL R61, R60.reuse, R61 ;  /* 0x0000003d3c3d7220 */ /* 0x041fe20000400000 */
[----:B------:R-:W-:Y:S01]  /*9ea0*/  FMUL R60, R60, R197 ;  /* 0x000000c53c3c7220 */ /* 0x000fe20000400000 */
[----:B------:R-:W-:Y:S02]  /*9eb0*/  SEL R207, R207, RZ, !P1 ;  /* 0x000000ffcfcf7207 */ /* 0x000fe40004800000 */
[----:B------:R-:W-:Y:S02]  /*9ec0*/  SEL R157, R157, RZ, !P2 ;  /* 0x000000ff9d9d7207 */ /* 0x000fe40005000000 */
[----:B------:R-:W-:Y:S02]  /*9ed0*/  SEL R173, R173, RZ, !P3 ;  /* 0x000000ffadad7207 */ /* 0x000fe40005800000 */
[----:B------:R-:W-:-:S02]  /*9ee0*/  SEL R175, R175, RZ, !P4 ;  /* 0x000000ffafaf7207 */ /* 0x000fc40006000000 */
[----:B------:R-:W-:Y:S02]  /*9ef0*/  SEL R182, R182, RZ, !P5 ;  /* 0x000000ffb6b67207 */ /* 0x000fe40006800000 */
[----:B------:R-:W-:Y:S01]  /*9f00*/  SEL R185, R185, RZ, !P6 ;  /* 0x000000ffb9b97207 */ /* 0x000fe20007000000 */
[----:B-1----:R-:W-:Y:S01]  /*9f10*/  FMUL R197, R65, R17 ;  /* 0x0000001141c57220 */ /* 0x002fe20000400000 */
[-C--:B------:R-:W-:Y:S01]  /*9f20*/  FMUL R17, R26, R61.reuse ;  /* 0x0000003d1a117220 */ /* 0x080fe20000400000 */
        /* <DEDUP_REMOVED lines=30> */
[----:B------:R-:W-:Y:S01]  /*a110*/  FMUL R87, R87, R61 ;  /* 0x0000003d57577220 */ /* 0x000fe20000400000 */
[----:B------:R-:W-:Y:S01]  /*a120*/  FMUL R199, R199, R60 ;  /* 0x0000003cc7c77220 */ /* 0x000fe20000400000 */
[-C--:B------:R-:W-:Y:S01]  /*a130*/  FMUL R60, R24, R197.reuse ;  /* 0x000000c5183c7220 */ /* 0x080fe20000400000 */
[----:B------:R-:W-:Y:S01]  /*a140*/  FMUL R61, R25, R197 ;  /* 0x000000c5193d7220 */ /* 0x000fe20000400000 */
[----:B------:R-:W-:-:S02]  /*a150*/  PRMT R24, R224, 0x5410, R216 ;  /* 0x00005410e0187816 */ /* 0x000fc400000000d8 */
[----:B------:R-:W-:Y:S02]  /*a160*/  PRMT R25, R207, 0x5410, R157 ;  /* 0x00005410cf197816 */ /* 0x000fe4000000009d */
[----:B------:R-:W-:Y:S02]  /*a170*/  PRMT R26, R173, 0x5410, R175 ;  /* 0x00005410ad1a7816 */ /* 0x000fe400000000af */
[----:B------:R-:W-:Y:S01]  /*a180*/  PRMT R27, R182, 0x5410, R185 ;  /* 0x00005410b61b7816 */ /* 0x000fe200000000b9 */
[----:B------:R-:W-:Y:S01]  /*a190*/  BAR.SYNC.DEFER_BLOCKING 0x0 ;  /* 0x0000000000007b1d */ /* 0x000fe20000010000 */
[----:B------:R-:W-:Y:S02]  /*a1a0*/  SEL R209, R209, RZ, !P1 ;  /* 0x000000ffd1d17207 */ /* 0x000fe40004800000 */
[----:B------:R-:W-:Y:S02]  /*a1b0*/  SEL R201, R201, RZ, !P2 ;  /* 0x000000ffc9c97207 */ /* 0x000fe40005000000 */
[----:B------:R-:W-:-:S02]  /*a1c0*/  SEL R172, R172, RZ, !P3 ;  /* 0x000000ffacac7207 */ /* 0x000fc40005800000 */
[----:B------:R-:W-:Y:S02]  /*a1d0*/  SEL R174, R174, RZ, !P4 ;  /* 0x000000ffaeae7207 */ /* 0x000fe40006000000 */
[----:B------:R-:W-:Y:S02]  /*a1e0*/  SEL R181, R181, RZ, !P5 ;  /* 0x000000ffb5b57207 */ /* 0x000fe40006800000 */
[----:B------:R-:W-:Y:S02]  /*a1f0*/  SEL R184, R184, RZ, !P6 ;  /* 0x000000ffb8b87207 */ /* 0x000fe40007000000 */
[----:B------:R-:W-:Y:S02]  /*a200*/  LEA R156, R156, UR6, 0x1 ;  /* 0x000000069c9c7c11 */ /* 0x000fe4000f8e08ff */
[----:B------:R-:W-:Y:S02]  /*a210*/  SEL R212, R212, RZ, !P1 ;  /* 0x000000ffd4d47207 */ /* 0x000fe40004800000 */
[----:B------:R-:W-:-:S02]  /*a220*/  SEL R203, R203, RZ, !P2 ;  /* 0x000000ffcbcb7207 */ /* 0x000fc40005000000 */
[----:B------:R-:W-:Y:S01]  /*a230*/  SEL R180, R180, RZ, !P5 ;  /* 0x000000ffb4b47207 */ /* 0x000fe20006800000 */
[----:B------:R0:W-:Y:S01]  /*a240*/  STS.128 [R152+0x8000], R24 ;  /* 0x0080001898007388 */ /* 0x0001e20000000c00 */
[----:B------:R-:W-:Y:S02]  /*a250*/  LEA R155, R155, UR6, 0x1 ;  /* 0x000000069b9b7c11 */ /* 0x000fe4000f8e08ff */
[----:B------:R-:W-:Y:S02]  /*a260*/  SEL R214, R214, RZ, !P1 ;  /* 0x000000ffd6d67207 */ /* 0x000fe40004800000 */
[----:B------:R-:W-:Y:S02]  /*a270*/  SEL R205, R205, RZ, !P2 ;  /* 0x000000ffcdcd7207 */ /* 0x000fe40005000000 */
[----:B------:R-:W-:Y:S02]  /*a280*/  SEL R179, R179, RZ, !P5 ;  /* 0x000000ffb3b37207 */ /* 0x000fe40006800000 */
[----:B0-----:R-:W-:-:S02]  /*a290*/  PRMT R24, R226, 0x5410, R218 ;  /* 0x00005410e2187816 */ /* 0x001fc400000000da */
[----:B------:R-:W-:Y:S02]  /*a2a0*/  PRMT R25, R209, 0x5410, R201 ;  /* 0x00005410d1197816 */ /* 0x000fe400000000c9 */
[----:B------:R-:W-:Y:S02]  /*a2b0*/  PRMT R26, R172, 0x5410, R174 ;  /* 0x00005410ac1a7816 */ /* 0x000fe400000000ae */
[----:B------:R-:W-:-:S05]  /*a2c0*/  PRMT R27, R181, 0x5410, R184 ;  /* 0x00005410b51b7816 */ /* 0x000fca00000000b8 */
[----:B------:R0:W-:Y:S01]  /*a2d0*/  STS.128 [R156+0x8000], R24 ;  /* 0x008000189c007388 */ /* 0x0001e20000000c00 */
[----:B------:R-:W-:Y:S01]  /*a2e0*/  FMUL R64, R29, R197 ;  /* 0x000000c51d407220 */ /* 0x000fe20000400000 */
        /* <DEDUP_REMOVED lines=9> */
[----:B------:R-:W-:Y:S02]  /*a380*/  LEA R154, R154, UR6, 0x1 ;  /* 0x000000069a9a7c11 */ /* 0x000fe4000f8e08ff */
[----:B------:R-:W-:Y:S02]  /*a390*/  SEL R217, R217, RZ, !P1 ;  /* 0x000000ffd9d97207 */ /* 0x000fe40004800000 */
[----:B------:R-:W-:Y:S02]  /*a3a0*/  SEL R208, R208, RZ, !P2 ;  /* 0x000000ffd0d07207 */ /* 0x000fe40005000000 */
[----:B------:R-:W-:Y:S02]  /*a3b0*/  SEL R200, R200, RZ, !P3 ;  /* 0x000000ffc8c87207 */ /* 0x000fe40005800000 */
[----:B0-----:R-:W-:Y:S02]  /*a3c0*/  PRMT R24, R230, 0x5410, R222 ;  /* 0x00005410e6187816 */ /* 0x001fe400000000de */
[----:B------:R-:W-:-:S02]  /*a3d0*/  PRMT R25, R214, 0x5410, R205 ;  /* 0x00005410d6197816 */ /* 0x000fc400000000cd */
[----:B------:R-:W-:Y:S02]  /*a3e0*/  PRMT R26, R164, 0x5410, R162 ;  /* 0x00005410a41a7816 */ /* 0x000fe400000000a2 */
[----:B------:R-:W-:Y:S02]  /*a3f0*/  PRMT R27, R179, 0x5410, R170 ;  /* 0x00005410b31b7816 */ /* 0x000fe400000000aa */
[----:B------:R-:W-:-:S03]  /*a400*/  SEL R177, R177, RZ, !P5 ;  /* 0x000000ffb1b17207 */ /* 0x000fc60006800000 */
[----:B------:R0:W-:Y:S01]  /*a410*/  STS.128 [R29+0x8000], R24 ;  /* 0x008000181d007388 */ /* 0x0001e20000000c00 */
[----:B------:R-:W-:Y:S02]  /*a420*/  SEL R82, R82, RZ, !P6 ;  /* 0x000000ff52527207 */ /* 0x000fe40007000000 */
[----:B------:R-:W-:Y:S02]  /*a430*/  LEA R23, R23, UR6, 0x1 ;  /* 0x0000000617177c11 */ /* 0x000fe4000f8e08ff */
        /* <DEDUP_REMOVED lines=9> */
[----:B------:R-:W-:Y:S02]  /*a4d0*/  SEL R221, R221, RZ, !P1 ;  /* 0x000000ffdddd7207 */ /* 0x000fe40004800000 */
[----:B------:R-:W-:Y:S02]  /*a4e0*/  SEL R213, R213, RZ, !P2 ;  /* 0x000000ffd5d57207 */ /* 0x000fe40005000000 */
[----:B------:R-:W-:Y:S02]  /*a4f0*/  SEL R204, R204, RZ, !P3 ;  /* 0x000000ffcccc7207 */ /* 0x000fe40005800000 */
[----:B------:R-:W-:Y:S02]  /*a500*/  SEL R171, R171, RZ, !P5 ;  /* 0x000000ffabab7207 */ /* 0x000fe40006800000 */
[----:B0-----:R-:W-:-:S02]  /*a510*/  PRMT R24, R232, 0x5410, R225 ;  /* 0x00005410e8187816 */ /* 0x001fc400000000e1 */
[----:B------:R-:W-:Y:S02]  /*a520*/  PRMT R25, R217, 0x5410, R208 ;  /* 0x00005410d9197816 */ /* 0x000fe400000000d0 */
[----:B------:R-:W-:Y:S02]  /*a530*/  PRMT R26, R200, 0x5410, R160 ;  /* 0x00005410c81a7816 */ /* 0x000fe400000000a0 */
[----:B------:R-:W-:Y:S02]  /*a540*/  PRMT R27, R177, 0x5410, R82 ;  /* 0x00005410b11b7816 */ /* 0x000fe40000000052 */
[----:B------:R-:W-:-:S03]  /*a550*/  LEA R153, R153, UR6, 0x1 ;  /* 0x0000000699997c11 */ /* 0x000fc6000f8e08ff */
[----:B------:R0:W-:Y:S01]  /*a560*/  STS.128 [R23+0x8000], R24 ;  /* 0x0080001817007388 */ /* 0x0001e20000000c00 */
[----:B------:R-:W-:Y:S02]  /*a570*/  LEA R22, R22, UR6, 0x1 ;  /* 0x0000000616167c11 */ /* 0x000fe4000f8e08ff */
[----:B------:R-:W-:Y:S02]  /*a580*/  PRMT R156, R234, 0x5410, R229 ;  /* 0x00005410ea9c7816 */ /* 0x000fe400000000e5 */
[----:B------:R-:W-:Y:S02]  /*a590*/  PRMT R157, R221, 0x5410, R213 ;  /* 0x00005410dd9d7816 */ /* 0x000fe400000000d5 */
[----:B------:R-:W-:Y:S02]  /*a5a0*/  PRMT R158, R204, 0x5410, R158 ;  /* 0x00005410cc9e7816 */ /* 0x000fe4000000009e */
[----:B0-----:R-:W-:Y:S02]  /*a5b0*/  PRMT R24, R233, 0x5410, R227 ;  /* 0x00005410e9187816 */ /* 0x001fe400000000e3 */
[----:B------:R-:W-:-:S02]  /*a5c0*/  PRMT R25, R219, 0x5410, R211 ;  /* 0x00005410db197816 */ /* 0x000fc400000000d3 */
[----:B------:R-:W-:Y:S02]  /*a5d0*/  PRMT R26, R202, 0x5410, R159 ;  /* 0x00005410ca1a7816 */ /* 0x000fe4000000009f */
[----:B------:R-:W-:Y:S02]  /*a5e0*/  PRMT R27, R176, 0x5410, R81 ;  /* 0x00005410b01b7816 */ /* 0x000fe40000000051 */
[----:B------:R-:W-:-:S03]  /*a5f0*/  PRMT R159, R171, 0x5410, R80 ;  /* 0x00005410ab9f7816 */ /* 0x000fc60000000050 */
[----:B------:R0:W-:Y:S04]  /*a600*/  STS.128 [R153+0x8000], R24 ;  /* 0x0080001899007388 */ /* 0x0001e80000000c00 */
[----:B------:R1:W-:Y:S01]  /*a610*/  STS.128 [R22+0x8000], R156 ;  /* 0x0080009c16007388 */ /* 0x0003e20000000c00 */
[----:B------:R2:W-:Y:S06]  /*a620*/  MEMBAR.ALL.CTA ;  /* 0x0000000000007992 */ /* 0x0005ec0000008000 */
[----:B--2---:R-:W2:Y:S01]  /*a630*/  FENCE.VIEW.ASYNC.S ;  /* 0x00000000000073c6 */ /* 0x004ea20000000000 */
[----:B------:R-:W-:Y:S01]  /*a640*/  @!P0 FMUL R198, R198, 16777216 ;  /* 0x4b800000c6c68820 */ /* 0x000fe20000400000 */
[----:B------:R-:W-:-:S03]  /*a650*/  FMUL R28, R28, R197 ;  /* 0x000000c51c1c7220 */ /* 0x000fc60000400000 */
[----:B------:R-:W-:Y:S01]  /*a660*/  FMUL R198, R65, R198 ;  /* 0x000000c641c67220 */ /* 0x000fe20000400000 */
        /* <DEDUP_REMOVED lines=29> */
[----:B0-----:R-:W-:Y:S01]  /*a840*/  F2FP.BF16.F32.PACK_AB R27, R31, R30 ;  /* 0x0000001e1f1b723e */ /* 0x001fe200000010ff */
[-C--:B------:R-:W-:Y:S01]  /*a850*/  FMUL R90, R90, R199.reuse ;  /* 0x000000c75a5a7220 */ /* 0x080fe20000400000 */
[----:B------:R-:W-:Y:S01]  /*a860*/  F2FP.BF16.F32.PACK_AB R26, R64, R28 ;  /* 0x0000001c401a723e */ /* 0x000fe200000010ff */
        /* <DEDUP_REMOVED lines=31> */
[----:B------:R-:W-:Y:S01]  /*aa60*/  F2FP.BF16.F32.PACK_AB R29, R35, R34 ;  /* 0x00000022231d723e */ /* 0x000fe200000010ff */
[----:B------:R-:W-:Y:S01]  /*aa70*/  FMUL R88, R88, R198 ;  /* 0x000000c658587220 */ /* 0x000fe20000400000 */
        /* <DEDUP_REMOVED lines=32> */
[----:B------:R-:W-:-:S02]  /*ac80*/  F2FP.BF16.F32.PACK_AB R28, R65, R32 ;  /* 0x00000020411c723e */ /* 0x000fc400000010ff */
[----:B------:R-:W-:Y:S02]  /*ac90*/  F2FP.BF16.F32.PACK_AB R30, R68, R36 ;  /* 0x00000024441e723e */ /* 0x000fe400000010ff */
[----:B------:R-:W-:Y:S02]  /*aca0*/  F2FP.BF16.F32.PACK_AB R25, R49, R17 ;  /* 0x000000113119723e */ /* 0x000fe400000010ff */
[----:B------:R-:W-:Y:S02]  /*acb0*/  F2FP.BF16.F32.PACK_AB R33, R43, R42 ;  /* 0x0000002a2b21723e */ /* 0x000fe400000010ff */
[----:B------:R-:W-:Y:S02]  /*acc0*/  F2FP.BF16.F32.PACK_AB R35, R47, R46 ;  /* 0x0000002e2f23723e */ /* 0x000fe400000010ff */
[----:B------:R-:W-:Y:S02]  /*acd0*/  F2FP.BF16.F32.PACK_AB R37, R51, R50 ;  /* 0x000000323325723e */ /* 0x000fe400000010ff */
        /* <DEDUP_REMOVED lines=21> */
[----:B------:R-:W-:Y:S01]  /*ae30*/  F2FP.BF16.F32.PACK_AB R54, R85, R84 ;  /* 0x000000545536723e */ /* 0x000fe200000010ff */
[----:B--2---:R-:W-:Y:S06]  /*ae40*/  BAR.SYNC.DEFER_BLOCKING 0x0 ;  /* 0x0000000000007b1d */ /* 0x004fec0000010000 */
[----:B------:R-:W-:-:S06]  /*ae50*/  WARPGROUP.ARRIVE ;  /* 0x00000000000079c5 */ /* 0x000fcc0000000000 */
[----:B------:R-:W-:-:S12]  /*ae60*/  HGMMA.64x128x16.F32.BF16 R88, R24, gdesc[UR36], R88 ;  /* 0x01e0002418587df0 */ /* 0x000fd80008701858 */
[----:B------:R-:W-:-:S12]  /*ae70*/  HGMMA.64x128x16.F32.BF16 R88, R28, gdesc[UR40], R88 ;  /* 0x01e000281c587df0 */ /* 0x000fd80008701858 */
[----:B------:R-:W-:-:S12]  /*ae80*/  HGMMA.64x128x16.F32.BF16 R88, R32, gdesc[UR12], R88 ;  /* 0x01e0000c20587df0 */ /* 0x000fd80008701858 */
[----:B------:R-:W-:-:S12]  /*ae90*/  HGMMA.64x128x16.F32.BF16 R88, R36, gdesc[UR16], R88 ;  /* 0x01e0001024587df0 */ /* 0x000fd80008701858 */
[----:B------:R-:W-:-:S12]  /*aea0*/  HGMMA.64x128x16.F32.BF16 R88, R40, gdesc[UR20], R88 ;  /* 0x01e0001428587df0 */ /* 0x000fd80008701858 */
[----:B------:R-:W-:-:S12]  /*aeb0*/  HGMMA.64x128x16.F32.BF16 R88, R44, gdesc[UR24], R88 ;  /* 0x01e000182c587df0 */ /* 0x000fd80008701858 */
[----:B------:R-:W-:Y:S01]  /*aec0*/  HGMMA.64x128x16.F32.BF16 R88, R48, gdesc[UR28], R88 ;  /* 0x01e0001c30587df0 */ /* 0x000fe20008701858 */
[----:B------:R-:W-:-:S05]  /*aed0*/  VIADD R2, R2, 0x80 ;  /* 0x0000008002027836 */ /* 0x000fca0000000000 */
[----:B------:R-:W-:-:S06]  /*aee0*/  ISETP.GE.AND P0, PT, R2, UR4, PT ;  /* 0x0000000402007c0c */ /* 0x000fcc000bf06270 */
[----:B------:R-:W-:Y:S01]  /*aef0*/  HGMMA.64x128x16.F32.BF16 R88, R52, gdesc[UR32], R88, gsb0 ;  /* 0x01e0002034587df0 */ /* 0x000fe20008001858 */
[----:B------:R-:W-:Y:S02]  /*af00*/  IMAD.MOV.U32 R19, RZ, RZ, R56 ;  /* 0x000000ffff137224 */ /* 0x000fe400078e0038 */
[----:B------:R-:W-:Y:S02]  /*af10*/  IMAD.MOV.U32 R17, RZ, RZ, R18 ;  /* 0x000000ffff117224 */ /* 0x000fe400078e0012 */
[----:B------:R-:W-:Y:S02]  /*af20*/  IMAD.MOV.U32 R18, RZ, RZ, R19 ;  /* 0x000000ffff127224 */ /* 0x000fe400078e0013 */
[----:B------:R-:W-:Y:S02]  /*af30*/  IMAD.MOV.U32 R198, RZ, RZ, R20 ;  /* 0x000000ffffc67224 */ /* 0x000fe400078e0014 */
[----:B------:R-:W-:Y:S01]  /*af40*/  IMAD.MOV.U32 R197, RZ, RZ, R21 ;  /* 0x000000ffffc57224 */ /* 0x000fe200078e0015 */
[----:B------:R-:W-:-:S02]  /*af50*/  WARPGROUP.DEPBAR.LE gsb0, 0x0 ;  /* 0x00008000000079c5 */ /* 0x000fc40000010000 */
[----:B-1----:R-:W-:Y:S05]  /*af60*/  @!P0 BRA `(.L_x_1) ;  /* 0xffffff7000808947 */ /* 0x002fea000383ffff */
.L_x_0:
[----:B------:R-:W1:Y:S01]  /*af70*/  S2R R22, SR_TID.X ;  /* 0x0000000000167919 */ /* 0x000e620000002100 */
[----:B------:R-:W-:Y:S01]  /*af80*/  R2UR UR4, R240 ;  /* 0x00000000f00472ca */ /* 0x000fe200000e0000 */
[----:B------:R-:W2:-:S12]  /*af90*/  S2R R5, SR_TID.X ;  /* 0x0000000000057919 */ /* 0x000e980000002100 */
[----:B------:R-:W-:Y:S02]  /*afa0*/  UISETP.GE.AND UP0, UPT, UR4, UR5, UPT ;  /* 0x000000050400728c */ /* 0x000fe4000bf06270 */
[----:B------:R-:W-:-:S04]  /*afb0*/  UIADD3 UR16, UR4, 0x80, URZ ;  /* 0x0000008004107890 */ /* 0x000fc8000fffe03f */
[----:B------:R-:W-:-:S04]  /*afc0*/  USEL UR16, UR16, URZ, !UP0 ;  /* 0x0000003f10107287 */ /* 0x000fc8000c000000 */
[----:B------:R-:W-:-:S06]  /*afd0*/  UISETP.GE.AND UP0, UPT, UR16, 0x1, UPT ;  /* 0x000000011000788c */ /* 0x000fcc000bf06270 */
[----:B------:R-:W-:Y:S02]  /*afe0*/  PLOP3.LUT P0, PT, PT, PT, UP0, 0x40, 0x0 ;  /* 0x000000000000781c */ /* 0x000fe40003f0e808 */
[--C-:B-1----:R-:W-:Y:S02]  /*aff0*/  SHF.R.U32.HI R2, RZ, 0x1, R22.reuse ;  /* 0x00000001ff027819 */ /* 0x102fe40000011616 */
[----:B------:R-:W-:Y:S02]  /*b000*/  LOP3.LUT R3, R22, 0xf, RZ, 0xc0, !PT ;  /* 0x0000000f16037812 */ /* 0x000fe400078ec0ff */
[----:B0-----:R-:W-:Y:S01]  /*b010*/  LOP3.LUT R4, R2, 0x8, RZ, 0xc0, !PT ;  /* 0x0000000802047812 */ /* 0x001fe200078ec0ff */
[----:B--2---:R-:W-:Y:S01]  /*b020*/  IMAD.SHL.U32 R5, R5, 0x8, RZ ;  /* 0x0000000805057824 */ /* 0x004fe200078e00ff */
[----:B------:R-:W-:-:S03]  /*b030*/  SHF.R.U32.HI R6, RZ, 0x5, R22 ;  /* 0x00000005ff067819 */ /* 0x000fc60000011616 */
[----:B------:R-:W-:Y:S01]  /*b040*/  IMAD R4, R3, 0x88, R4 ;  /* 0x0000008803047824 */ /* 0x000fe200078e0204 */
[----:B------:R-:W-:Y:S02]  /*b050*/  LOP3.LUT R3, R6, 0x7, RZ, 0xc0, !PT ;  /* 0x0000000706037812 */ /* 0x000fe400078ec0ff */
[----:B------:R-:W-:Y:S02]  /*b060*/  LOP3.LUT R6, R239, 0x1, RZ, 0xc0, !PT ;  /* 0x00000001ef067812 */ /* 0x000fe400078ec0ff */
[----:B------:R-:W-:-:S03]  /*b070*/  LOP3.LUT R11, R5, 0x78, RZ, 0xc0, !PT ;  /* 0x00000078050b7812 */ /* 0x000fc600078ec0ff */
[C---:B------:R-:W-:Y:S02]  /*b080*/  IMAD R6, R3.reuse, 0x2, R6 ;  /* 0x0000000203067824 */ /* 0x040fe400078e0206 */
[----:B------:R-:W-:-:S05]  /*b090*/  IMAD R3, R3, 0x880, R4 ;  /* 0x0000088003037824 */ /* 0x000fca00078e0204 */
[----:B------:R0:W-:Y:S01]  /*b0a0*/  STL [R1+0x14], R3 ;  /* 0x0000140301007387 */ /* 0x0001e20000100800 */
[----:B------:R-:W-:Y:S05]  /*b0b0*/  @P0 BRA `(.L_x_2) ;  /* 0x0000006c005c0947 */ /* 0x000fea0003800000 */
[----:B------:R-:W-:Y:S01]  /*b0c0*/  R2UR UR17, R242 ;  /* 0x00000000f21172ca */ /* 0x000fe200000e0000 */
[----:B------:R-:W-:Y:S01]  /*b0d0*/  USHF.R.U32.HI UR9, URZ, 0x4, UR6 ;  /* 0x000000043f097899 */ /* 0x000fe20008011606 */
[--C-:B0-----:R-:W-:Y:S01]  /*b0e0*/  SHF.R.U32.HI R3, RZ, 0x2, R22.reuse ;  /* 0x00000002ff037819 */ /* 0x101fe20000011616 */
[----:B------:R-:W-:Y:S01]  /*b0f0*/  UIADD3 UR8, UR6, 0x8000, URZ ;  /* 0x0000800006087890 */ /* 0x000fe2000fffe03f */
[----:B------:R-:W-:Y:S01]  /*b100*/  LOP3.LUT R239, R239, R22, RZ, 0x3c, !PT ;  /* 0x00000016efef7212 */ /* 0x000fe200078e3cff */
[----:B------:R-:W-:Y:S01]  /*b110*/  ULOP3.LUT UR20, UR9, 0x3fff, URZ, 0xc0, !UPT ;  /* 0x00003fff09147892 */ /* 0x000fe2000f8ec03f */
[----:B------:R-:W-:Y:S01]  /*b120*/  SGXT.U32 R3, R3, 0x3 ;  /* 0x000000030303781a */ /* 0x000fe20000000000 */
[----:B------:R-:W-:Y:S01]  /*b130*/  ULDC.64 UR14, c[0x0][0x288] ;  /* 0x0000a200000e7ab9 */ /* 0x000fe20000000a00 */
[----:B------:R-:W-:Y:S01]  /*b140*/  ULDC.64 UR12, c[0x0][0x290] ;  /* 0x0000a400000c7ab9 */ /* 0x000fe20000000a00 */
[----:B------:R-:W-:Y:S01]  /*b150*/  USHF.R.U32.HI UR26, URZ, 0x4, UR8 ;  /* 0x000000043f1a7899 */ /* 0x000fe20008011608 */
[----:B------:R-:W-:Y:S01]  /*b160*/  LOP3.LUT R3, R3, 0x70, R2, 0xf8, !PT ;  /* 0x0000007003037812 */ /* 0x000fe200078ef802 */
[----:B------:R-:W-:Y:S01]  /*b170*/  UIADD3 UR21, UP3, UR20, 0x4000004, URZ ;  /* 0x0400000414157890 */ /* 0x000fe2000ff7e03f */
[----:B------:R-:W-:Y:S01]  /*b180*/  SHF.R.U32.HI R4, RZ, 0x4, R22 ;  /* 0x00000004ff047819 */ /* 0x000fe20000011616 */
[----:B------:R-:W-:Y:S01]  /*b190*/  UIMAD UR8, UR17, UR12, URZ ;  /* 0x0000000c110872a4 */ /* 0x000fe2000f8e023f */
[----:B------:R-:W-:Y:S01]  /*b1a0*/  IMAD.SHL.U32 R239, R239, 0x8, RZ ;  /* 0x00000008efef7824 */ /* 0x000fe200078e00ff */
[----:B------:R-:W-:Y:S01]  /*b1b0*/  UIMAD UR9, UR17, UR14, URZ ;  /* 0x0000000e110972a4 */ /* 0x000fe2000f8e023f */
[----:B------:R-:W-:Y:S01]  /*b1c0*/  SGXT.U32 R9, R4, 0x4 ;  /* 0x000000040409781a */ /* 0x000fe20000000000 */
[----:B------:R-:W-:Y:S01]  /*b1d0*/  UIADD3 UR17, UP4, UR20, 0x4000002, URZ ;  /* 0x0400000214117890 */ /* 0x000fe2000ff9e03f */
[----:B------:R-:W-:Y:S01]  /*b1e0*/  IMAD.U32 R7, RZ, RZ, UR15 ;  /* 0x0000000fff077e24 */ /* 0x000fe2000f8e00ff */
[----:B------:R-:W-:Y:S01]  /*b1f0*/  LOP3.LUT R239, R239, 0x38, RZ, 0xc0, !PT ;  /* 0x00000038efef7812 */ /* 0x000fe200078ec0ff */
[----:B------:R-:W0:Y:S01]  /*b200*/  LDC.64 R162, c[0x0][0x218] ;  /* 0x00008600ffa27b82 */ /* 0x000e220000000a00 */
[C---:B------:R-:W-:Y:S01]  /*b210*/  LOP3.LUT R8, R9.reuse, 0x20, RZ, 0xfc, !PT ;  /* 0x0000002009087812 */ /* 0x040fe200078efcff */
[----:B------:R-:W-:Y:S01]  /*b220*/  UIADD3.X UR15, URZ, 0x40000040, URZ, UP4, !UPT ;  /* 0x400000403f0f7890 */ /* 0x000fe2000a7fe43f */
[----:B------:R-:W-:Y:S01]  /*b230*/  IMAD.U32 R2, RZ, RZ, UR17 ;  /* 0x00000011ff027e24 */ /* 0x000fe2000f8e00ff */
[----:B------:R-:W-:Y:S01]  /*b240*/  UIADD3 UR17, UP6, UR20, 0x4000006, URZ ;  /* 0x0400000614117890 */ /* 0x000fe2000ffde03f */
[C---:B------:R-:W-:Y:S01]  /*b250*/  LOP3.LUT R12, R9.reuse, 0x70, RZ, 0xfc, !PT ;  /* 0x00000070090c7812 */ /* 0x040fe200078efcff */
[--C-:B------:R-:W-:Y:S01]  /*b260*/  IMAD R10, R8, 0x40, R239.reuse ;  /* 0x00000040080a7824 */ /* 0x100fe200078e02ef */
[C---:B------:R-:W-:Y:S01]  /*b270*/  LOP3.LUT R4, R9.reuse, 0x50, RZ, 0xfc, !PT ;  /* 0x0000005009047812 */ /* 0x040fe200078efcff */
[----:B------:R1:W-:Y:S01]  /*b280*/  STL [R1+0xc], R2 ;  /* 0x00000c0201007387 */ /* 0x0003e20000100800 */
[----:B------:R-:W-:Y:S01]  /*b290*/  LOP3.LUT R6, R9, 0x10, RZ, 0xfc, !PT ;  /* 0x0000001009067812 */ /* 0x000fe200078efcff */
[----:B------:R-:W-:Y:S01]  /*b2a0*/  IMAD.U32 R238, RZ, RZ, UR17 ;  /* 0x00000011ffee7e24 */ /* 0x000fe2000f8e00ff */
[----:B------:R-:W-:Y:S01]  /*b2b0*/  R2UR UR17, R241 ;  /* 0x00000000f11172ca */ /* 0x000fe200000e0000 */
[--C-:B------:R-:W-:Y:S01]  /*b2c0*/  IMAD R14, R12, 0x40, R239.reuse ;  /* 0x000000400c0e7824 */ /* 0x100fe200078e02ef */
[C---:B------:R-:W-:Y:S01]  /*b2d0*/  LOP3.LUT R16, R9.reuse, 0x60, RZ, 0xfc, !PT ;  /* 0x0000006009107812 */ /* 0x040fe200078efcff */
[--C-:B------:R-:W-:Y:S01]  /*b2e0*/  IMAD R12, R9, 0x40, R239.reuse ;  /* 0x00000040090c7824 */ /* 0x100fe200078e02ef */
[----:B------:R-:W-:Y:S01]  /*b2f0*/  UIADD3 UR56, UP1, UR20, 0x4000404, URZ ;  /* 0x0400040414387890 */ /* 0x000fe2000ff3e03f */
[--C-:B------:R-:W-:Y:S01]  /*b300*/  IMAD R4, R4, 0x40, R239.reuse ;  /* 0x0000004004047824 */ /* 0x100fe200078e02ef */
[----:B------:R-:W-:Y:S01]  /*b310*/  ULOP3.LUT UR26, UR26, 0x3fff, URZ, 0xc0, !UPT ;  /* 0x00003fff1a1a7892 */ /* 0x000fe2000f8ec03f */
[----:B-1----:R-:W-:Y:S01]  /*b320*/  IMAD.U32 R2, RZ, RZ, UR21 ;  /* 0x00000015ff027e24 */ /* 0x002fe2000f8e00ff */
[----:B------:R-:W-:Y:S01]  /*b330*/  UIADD3 UR21, UP5, UR20, 0x4000400, URZ ;  /* 0x0400040014157890 */ /* 0x000fe2000ffbe03f */
[--C-:B------:R-:W-:Y:S01]  /*b340*/  IMAD R6, R6, 0x40, R239.reuse ;  /* 0x0000004006067824 */ /* 0x100fe200078e02ef */
[----:B------:R-:W-:Y:S01]  /*b350*/  UMOV UR18, 0x4000080 ;  /* 0x0400008000127882 */ /* 0x000fe20000000000 */
[----:B------:R-:W-:Y:S01]  /*b360*/  IMAD R16, R16, 0x40, R239 ;  /* 0x0000004010107824 */ /* 0x000fe200078e02ef */
[----:B------:R1:W-:Y:S01]  /*b370*/  STL [R1+0x4], R2 ;  /* 0x0000040201007387 */ /* 0x0003e20000100800 */
[----:B------:R-:W-:Y:S01]  /*b380*/  UMOV UR19, 0x40000040 ;  /* 0x4000004000137882 */ /* 0x000fe20000000000 */
[----:B------:R-:W-:Y:S01]  /*b390*/  IMAD.U32 R231, RZ, RZ, UR21 ;  /* 0x00000015ffe77e24 */ /* 0x000fe2000f8e00ff */
[----:B------:R-:W-:Y:S01]  /*b3a0*/  ULOP3.LUT UR21, UR20, 0x4000000, URZ, 0xfc, !UPT ;  /* 0x0400000014157892 */ /* 0x000fe2000f8efc3f */
[----:B------:R-:W-:Y:S01]  /*b3b0*/  UMOV UR27, URZ ;  /* 0x0000003f001b7c82 */ /* 0x000fe20008000000 */
[----:B------:R-:W-:-:S02]  /*b3c0*/  UIADD3 UR31, UP0, UR26, 0x4000002, URZ ;  /* 0x040000021a1f7890 */ /* 0x000fc4000ff1e03f */
[----:B------:R-:W-:Y:S01]  /*b3d0*/  UIADD3.64 UR18, UR26, UR18, URZ ;  /* 0x000000121a127297 */ /* 0x000fe2000fffe03f */
[----:B-1----:R-:W-:Y:S01]  /*b3e0*/  IMAD.SHL.U32 R2, R22, 0x400, RZ ;  /* 0x0000040016027824 */ /* 0x002fe200078e00ff */
[----:B------:R-:W-:Y:S01]  /*b3f0*/  UMOV UR30, URZ ;  /* 0x0000003f001e7c82 */ /* 0x000fe20008000000 */
[----:B------:R-:W-:Y:S01]  /*b400*/  UMOV UR40, URZ ;  /* 0x0000003f00287c82 */ /* 0x000fe20008000000 */
[----:B------:R-:W-:Y:S02]  /*b410*/  UIADD3.X UR30, UR30, 0x40000040, URZ, UP0, !UPT ;  /* 0x400000401e1e7890 */ /* 0x000fe400087fe43f */
[----:B------:R-:W-:Y:S01]  /*b420*/  IMAD.U32 R236, RZ, RZ, UR18 ;  /* 0x00000012ffec7e24 */ /* 0x000fe2000f8e00ff */
[----:B------:R-:W-:Y:S01]  /*b430*/  LOP3.LUT R5, R2, 0x2000, RZ, 0xc0, !PT ;  /* 0x0000200002057812 */ /* 0x000fe200078ec0ff */
[----:B------:R-:W-:Y:S01]  /*b440*/  UMOV UR22, 0x4000100 ;  /* 0x0400010000167882 */ /* 0x000fe20000000000 */
[----:B------:R-:W-:Y:S01]  /*b450*/  MOV R2, UR21 ;  /* 0x0000001500027c02 */ /* 0x000fe20008000f00 */
[----:B------:R-:W-:Y:S01]  /*b460*/  UIADD3.X UR21, URZ, 0x40000040, URZ, UP1, !UPT ;  /* 0x400000403f157890 */ /* 0x000fe20008ffe43f */
[-C--:B------:R-:W-:Y:S01]  /*b470*/  LOP3.LUT R25, R12, R5.reuse, RZ, 0xfc, !PT ;  /* 0x000000050c197212 */ /* 0x080fe200078efcff */
[----:B------:R-:W-:Y:S01]  /*b480*/  IMAD.U32 R12, RZ, RZ, UR14 ;  /* 0x0000000eff0c7e24 */ /* 0x000fe2000f8e00ff */
[-C--:B------:R-:W-:Y:S01]  /*b490*/  LOP3.LUT R26, R14, R5.reuse, RZ, 0xfc, !PT ;  /* 0x000000050e1a7212 */ /* 0x080fe200078efcff */
[----:B------:R1:W-:Y:S01]  /*b4a0*/  STL [R1+0x10], R2 ;  /* 0x0000100201007387 */ /* 0x0003e20000100800 */
[----:B------:R-:W-:Y:S01]  /*b4b0*/  IMAD.U32 R14, RZ, RZ, UR12 ;  /* 0x0000000cff0e7e24 */ /* 0x000fe2000f8e00ff */
[-C--:B------:R-:W-:Y:S01]  /*b4c0*/  LOP3.LUT R24, R10, R5.reuse, RZ, 0xfc, !PT ;  /* 0x000000050a187212 */ /* 0x080fe200078efcff */
[----:B------:R-:W-:Y:S01]  /*b4d0*/  UMOV UR23, 0x40000040 ;  /* 0x4000004000177882 */ /* 0x000fe20000000000 */
[-C--:B------:R-:W-:Y:S01]  /*b4e0*/  LOP3.LUT R4, R4, R5.reuse, RZ, 0xfc, !PT ;  /* 0x0000000504047212 */ /* 0x080fe200078efcff */
[----:B------:R-:W-:Y:S01]  /*b4f0*/  UMOV UR24, 0x4000180 ;  /* 0x0400018000187882 */ /* 0x000fe20000000000 */
[-C--:B------:R-:W-:Y:S01]  /*b500*/  LOP3.LUT R6, R6, R5.reuse, RZ, 0xfc, !PT ;  /* 0x0000000506067212 */ /* 0x080fe200078efcff */
[----:B------:R-:W-:Y:S01]  /*b510*/  UMOV UR25, 0x40000040 ;  /* 0x4000004000197882 */ /* 0x000fe20000000000 */
[-C--:B------:R-:W-:Y:S01]  /*b520*/  LOP3.LUT R27, R16, R5.reuse, RZ, 0xfc, !PT ;  /* 0x00000005101b7212 */ /* 0x080fe200078efcff */
[----:B------:R-:W-:Y:S01]  /*b530*/  UIADD3 UR60, UP2, UR20, 0x4000402, URZ ;  /* 0x04000402143c7890 */ /* 0x000fe2000ff5e03f */
[----:B-1----:R-:W-:Y:S01]  /*b540*/  LOP3.LUT R2, R9, 0x40, RZ, 0xfc, !PT ;  /* 0x0000004009027812 */ /* 0x002fe200078efcff */
[----:B------:R-:W-:Y:S01]  /*b550*/  IMAD.U32 R237, RZ, RZ, UR19 ;  /* 0x00000013ffed7e24 */ /* 0x000fe2000f8e00ff */
[----:B------:R-:W-:Y:S01]  /*b560*/  UIADD3.64 UR22, UR26, UR22, URZ ;  /* 0x000000161a167297 */ /* 0x000fe2000fffe03f */
[----:B------:R-:W-:Y:S01]  /*b570*/  LEA R16, R235, UR6, 0x1 ;  /* 0x00000006eb107c11 */ /* 0x000fe2000f8e08ff */
[----:B------:R-:W-:Y:S01]  /*b580*/  UIADD3.64 UR18, UR26, UR24, URZ ;  /* 0x000000181a127297 */ /* 0x000fe2000fffe03f */
[----:B------:R-:W-:Y:S01]  /*b590*/  IMAD R2, R2, 0x40, R239 ;  /* 0x0000004002027824 */ /* 0x000fe200078e02ef */
[----:B------:R-:W-:Y:S01]  /*b5a0*/  ULOP3.LUT UR31, UR31, UR30, URZ, 0x3c, !UPT ;  /* 0x0000001e1f1f7292 */ /* 0x000fe2000f8e3c3f */
[----:B------:R-:W-:Y:S01]  /*b5b0*/  LEA R6, R6, UR6, 0x1 ;  /* 0x0000000606067c11 */ /* 0x000fe2000f8e08ff */
[----:B------:R-:W-:Y:S01]  /*b5c0*/  UIADD3.X UR61, URZ, 0x40000040, URZ, UP5, !UPT ;  /* 0x400000403f3d7890 */ /* 0x000fe2000affe43f */
[----:B------:R-:W-:Y:S01]  /*b5d0*/  IMAD.U32 R232, RZ, RZ, UR22 ;  /* 0x00000016ffe87e24 */ /* 0x000fe2000f8e00ff */
[----:B------:R-:W-:Y:S01]  /*b5e0*/  LOP3.LUT R8, R2, R5, RZ, 0xfc, !PT ;  /* 0x0000000502087212 */ /* 0x000fe200078efcff */
[----:B------:R-:W-:Y:S01]  /*b5f0*/  IMAD.U32 R2, RZ, RZ, UR15 ;  /* 0x0000000fff027e24 */ /* 0x000fe2000f8e00ff */
[----:B------:R-:W-:Y:S01]  /*b600*/  UIADD3.X UR15, URZ, 0x40000040, URZ, UP3, !UPT ;  /* 0x400000403f0f7890 */ /* 0x000fe20009ffe43f */
[----:B------:R-:W-:Y:S01]  /*b610*/  IMAD.U32 R233, RZ, RZ, UR23 ;  /* 0x00000017ffe97e24 */ /* 0x000fe2000f8e00ff */
[----:B------:R-:W-:Y:S01]  /*b620*/  UIADD3.X UR57, URZ, 0x40000040, URZ, UP2, !UPT ;  /* 0x400000403f397890 */ /* 0x000fe200097fe43f */
[----:B------:R-:W-:Y:S01]  /*b630*/  LEA R8, R8, UR6, 0x1 ;  /* 0x0000000608087c11 */ /* 0x000fe2000f8e08ff */
[----:B------:R1:W-:Y:S01]  /*b640*/  STL [R1+0x8], R2 ;  /* 0x0000080201007387 */ /* 0x0003e20000100800 */
[----:B------:R-:W-:Y:S01]  /*b650*/  UIADD3 UR20, UP0, UR20, 0x4000406, URZ ;  /* 0x0400040614147890 */ /* 0x000fe2000ff1e03f */
[----:B------:R-:W-:Y:S01]  /*b660*/  IMAD.U32 R5, RZ, RZ, UR15 ;  /* 0x0000000fff057e24 */ /* 0x000fe2000f8e00ff */
[----:B------:R-:W-:Y:S01]  /*b670*/  UIADD3 UR15, UP1, UR26, 0x4000406, URZ ;  /* 0x040004061a0f7890 */ /* 0x000fe2000ff3e03f */
[----:B------:R-:W-:Y:S01]  /*b680*/  IMAD.U32 R154, RZ, RZ, UR18 ;  /* 0x00000012ff9a7e24 */ /* 0x000fe2000f8e00ff */
[----:B------:R-:W-:Y:S01]  /*b690*/  UIADD3 UR34, UP4, UR26, 0x4000004, URZ ;  /* 0x040000041a227890 */ /* 0x000fe2000ff9e03f */
[----:B------:R-:W-:Y:S01]  /*b6a0*/  MOV R155, UR19 ;  /* 0x00000013009b7c02 */ /* 0x000fe20008000f00 */
[----:B------:R2:W-:Y:S01]  /*b6b0*/  STL [R1], R5 ;  /* 0x0000000501007387 */ /* 0x0005e20000100800 */
[----:B------:R-:W-:Y:S01]  /*b6c0*/  UIADD3 UR38, UP3, UR26, 0x4000006, URZ ;  /* 0x040000061a267890 */ /* 0x000fe2000ff7e03f */
[----:B-1----:R-:W-:Y:S01]  /*b6d0*/  IMAD R2, R7, UR17, R11 ;  /* 0x0000001107027c24 */ /* 0x002fe2000f8e020b */
[----:B------:R-:W-:Y:S01]  /*b6e0*/  UIADD3 UR46, UP5, UR26, 0x4000402, URZ ;  /* 0x040004021a2e7890 */ /* 0x000fe2000ffbe03f */
[----:B------:R-:W-:Y:S01]  /*b6f0*/  LEA R7, R4, UR6, 0x1 ;  /* 0x0000000604077c11 */ /* 0x000fe2000f8e08ff */
[----:B------:R-:W-:Y:S01]  /*b700*/  UIADD3 UR50, UP2, UR26, 0x4000404, URZ ;  /* 0x040004041a327890 */ /* 0x000fe2000ff5e03f */
[C---:B------:R-:W-:Y:S01]  /*b710*/  IMAD R209, R9.reuse, UR14, R2 ;  /* 0x0000000e09d17c24 */ /* 0x040fe2000f8e0202 */
[----:B------:R-:W-:Y:S01]  /*b720*/  UIADD3.X UR14, URZ, 0x40000040, URZ, UP6, !UPT ;  /* 0x400000403f0e7890 */ /* 0x000fe2000b7fe43f */
[----:B------:R-:W-:Y:S01]  /*b730*/  IMAD.U32 R2, RZ, RZ, UR13 ;  /* 0x0000000dff027e24 */ /* 0x000fe2000f8e00ff */
[----:B------:R-:W-:Y:S01]  /*b740*/  R2UR UR13, R240 ;  /* 0x00000000f00d72ca */ /* 0x000fe200000e0000 */
[----:B------:R-:W-:Y:S01]  /*b750*/  IMAD R207, R12, 0x10, R209 ;  /* 0x000000100ccf7824 */ /* 0x000fe200078e02d1 */
[----:B------:R-:W-:Y:S01]  /*b760*/  UIADD3 UR42, UP6, UR26, 0x4000400, URZ ;  /* 0x040004001a2a7890 */ /* 0x000fe2000ffde03f */
[----:B------:R-:W-:Y:S01]  /*b770*/  IMAD R2, R2, UR17, R11 ;  /* 0x0000001102027c24 */ /* 0x000fe2000f8e020b */
[----:B------:R-:W-:Y:S01]  /*b780*/  ULOP3.LUT UR30, UR31, UR30, URZ, 0x3c, !UPT ;  /* 0x0000001e1f1e7292 */ /* 0x000fe2000f8e3c3f */
[C---:B------:R-:W-:Y:S01]  /*b790*/  IMAD R205, R12.reuse, 0x10, R207 ;  /* 0x000000100ccd7824 */ /* 0x040fe200078e02cf */
[----:B------:R-:W1:Y:S01]  /*b7a0*/  LDC.64 R10, c[0x0][0x220] ;  /* 0x00008800ff0a7b82 */ /* 0x000e620000000a00 */
[----:B------:R-:W-:Y:S01]  /*b7b0*/  IMAD R161, R9, UR12, R2 ;  /* 0x0000000c09a17c24 */ /* 0x000fe2000f8e0202 */
[----:B------:R-:W-:Y:S01]  /*b7c0*/  UMOV UR58, 0x4000200 ;  /* 0x04000200003a7882 */ /* 0x000fe20000000000 */
[----:B------:R-:W-:Y:S01]  /*b7d0*/  IMAD.U32 R234, RZ, RZ, UR14 ;  /* 0x0000000effea7e24 */ /* 0x000fe2000f8e00ff */
[----:B------:R-:W-:Y:S01]  /*b7e0*/  LEA R203, R12, R205, 0x4 ;  /* 0x000000cd0ccb7211 */ /* 0x000fe200078e20ff */
[C---:B------:R-:W-:Y:S01]  /*b7f0*/  IMAD R159, R14.reuse, 0x10, R161 ;  /* 0x000000100e9f7824 */ /* 0x040fe200078e02a1 */
[----:B------:R-:W-:Y:S01]  /*b800*/  UIADD3.X UR14, UR40, 0x40000040, URZ, UP1, !UPT ;  /* 0x40000040280e7890 */ /* 0x000fe20008ffe43f */
[----:B0-----:R-:W-:Y:S01]  /*b810*/  IMAD.WIDE R208, R209, 0x2, R162 ;  /* 0x00000002d1d07825 */ /* 0x001fe200078e02a2 */
[----:B------:R-:W-:Y:S01]  /*b820*/  LOP3.LUT R18, R3, UR13, RZ, 0xfc, !PT ;  /* 0x0000000d03127c12 */ /* 0x000fe2000f8efcff */
[----:B------:R-:W-:Y:S01]  /*b830*/  UMOV UR59, 0x40000040 ;  /* 0x40000040003b7882 */ /* 0x000fe20000000000 */
[----:B------:R-:W-:Y:S01]  /*b840*/  ULOP3.LUT UR15, UR15, UR14, URZ, 0x3c, !UPT ;  /* 0x0000000e0f0f7292 */ /* 0x000fe2000f8e3c3f */
[----:B------:R-:W-:Y:S01]  /*b850*/  IMAD R157, R14, 0x10, R159 ;  /* 0x000000100e9d7824 */ /* 0x000fe200078e029f */
[----:B------:R-:W-:Y:S01]  /*b860*/  UMOV UR28, 0x4000280 ;  /* 0x04000280001c7882 */ /* 0x000fe20000000000 */
[----:B------:R-:W-:Y:S01]  /*b870*/  IMAD R201, R12, 0x10, R203 ;  /* 0x000000100cc97824 */ /* 0x000fe200078e02cb */
[----:B------:R-:W-:Y:S01]  /*b880*/  ULOP3.LUT UR14, UR15, UR14, URZ, 0x3c, !UPT ;  /* 0x0000000e0f0e7292 */ /* 0x000fe2000f8e3c3f */
[----:B------:R-:W-:Y:S01]  /*b890*/  IMAD R153, R14, 0x10, R157 ;  /* 0x000000100e997824 */ /* 0x000fe200078e029d */
[----:B------:R-:W-:Y:S01]  /*b8a0*/  UMOV UR29, 0x40000040 ;  /* 0x40000040001d7882 */ /* 0x000fe20000000000 */
[----:B------:R-:W-:Y:S01]  /*b8b0*/  IMAD R199, R12, 0x10, R201 ;  /* 0x000000100cc77824 */ /* 0x000fe200078e02c9 */
[----:B------:R-:W-:Y:S01]  /*b8c0*/  UMOV UR32, 0x4000300 ;  /* 0x0400030000207882 */ /* 0x000fe20000000000 */
[----:B------:R-:W-:Y:S01]  /*b8d0*/  IMAD R23, R14, 0x10, R153 ;  /* 0x000000100e177824 */ /* 0x000fe200078e0299 */
[----:B------:R-:W-:Y:S01]  /*b8e0*/  UMOV UR33, 0x40000040 ;  /* 0x4000004000217882 */ /* 0x000fe20000000000 */
[----:B------:R-:W-:Y:S01]  /*b8f0*/  IMAD R197, R12, 0x10, R199 ;  /* 0x000000100cc57824 */ /* 0x000fe200078e02c7 */
[----:B------:R-:W-:Y:S01]  /*b900*/  LOP3.LUT R9, R18, 0x8, RZ, 0xfc, !PT ;  /* 0x0000000812097812 */ /* 0x000fe200078efcff */
[----:B------:R-:W-:Y:S01]  /*b910*/  IMAD R15, R14, 0x10, R23 ;  /* 0x000000100e0f7824 */ /* 0x000fe200078e0217 */
[----:B------:R-:W-:Y:S01]  /*b920*/  LEA R4, R25, UR6, 0x1 ;  /* 0x0000000619047c11 */ /* 0x000fe2000f8e08ff */
[----:B--2---:R-:W-:Y:S01]  /*b930*/  IMAD R5, R12, 0x10, R197 ;  /* 0x000000100c057824 */ /* 0x004fe200078e02c5 */
[----:B------:R-:W-:Y:S01]  /*b940*/  LEA R3, R27, UR6, 0x1 ;  /* 0x000000061b037c11 */ /* 0x000fe2000f8e08ff */
[----:B------:R-:W-:Y:S01]  /*b950*/  IMAD R13, R14, 0x10, R15 ;  /* 0x000000100e0d7824 */ /* 0x000fe200078e020f */
[----:B------:R-:W-:Y:S01]  /*b960*/  LEA R2, R26, UR6, 0x1 ;  /* 0x000000061a027c11 */ /* 0x000fe2000f8e08ff */
[--C-:B------:R-:W-:Y:S01]  /*b970*/  IMAD.WIDE R206, R207, 0x2, R162.reuse ;  /* 0x00000002cfce7825 */ /* 0x100fe200078e02a2 */
[----:B------:R-:W-:Y:S01]  /*b980*/  UMOV UR36, 0x4000380 ;  /* 0x0400038000247882 */ /* 0x000fe20000000000 */
[----:B------:R-:W-:Y:S01]  /*b990*/  UMOV UR37, 0x40000040 ;  /* 0x4000004000257882 */ /* 0x000fe20000000000 */
[----:B------:R-:W-:Y:S01]  /*b9a0*/  UMOV UR35, URZ ;  /* 0x0000003f00237c82 */ /* 0x000fe20008000000 */
[--C-:B------:R-:W-:Y:S01]  /*b9b0*/  IMAD.WIDE R204, R205, 0x2, R162.reuse ;  /* 0x00000002cdcc7825 */ /* 0x100fe200078e02a2 */
[----:B------:R-:W-:Y:S01]  /*b9c0*/  UMOV UR39, URZ ;  /* 0x0000003f00277c82 */ /* 0x000fe20008000000 */
[----:B------:R-:W-:Y:S01]  /*b9d0*/  UMOV UR43, URZ ;  /* 0x0000003f002b7c82 */ /* 0x000fe20008000000 */
[----:B------:R-:W-:Y:S01]  /*b9e0*/  UMOV UR47, URZ ;  /* 0x0000003f002f7c82 */ /* 0x000fe20008000000 */
[----:B------:R-:W-:Y:S01]  /*b9f0*/  IMAD.WIDE R202, R203, 0x2, R162 ;  /* 0x00000002cbca7825 */ /* 0x000fe200078e02a2 */
[----:B------:R-:W-:Y:S01]  /*ba00*/  UMOV UR51, URZ ;  /* 0x0000003f00337c82 */ /* 0x000fe20008000000 */
[----:B------:R-:W-:-:S02]  /*ba10*/  ULOP3.LUT UR54, UR26, 0x4000000, URZ, 0xfc, !UPT ;  /* 0x040000001a367892 */ /* 0x000fc4000f8efc3f */
[--C-:B------:R-:W-:Y:S01]  /*ba20*/  IMAD.WIDE R200, R201, 0x2, R162.reuse ;  /* 0x00000002c9c87825 */ /* 0x100fe200078e02a2 */
[----:B------:R-:W-:Y:S02]  /*ba30*/  UIADD3.64 UR58, UR26, UR58, URZ ;  /* 0x0000003a1a3a7297 */ /* 0x000fe4000fffe03f */
[----:B------:R-:W-:Y:S01]  /*ba40*/  UIADD3.64 UR18, UR26, UR28, URZ ;  /* 0x0000001c1a127297 */ /* 0x000fe2000fffe03f */
[--C-:B------:R-:W-:Y:S01]  /*ba50*/  IMAD.WIDE R198, R199, 0x2, R162.reuse ;  /* 0x00000002c7c67825 */ /* 0x100fe200078e02a2 */
[----:B------:R-:W-:Y:S01]  /*ba60*/  UIADD3.64 UR22, UR26, UR32, URZ ;  /* 0x000000201a167297 */ /* 0x000fe2000fffe03f */
[----:B------:R-:W-:Y:S02]  /*ba70*/  UMOV UR4, URZ ;  /* 0x0000003f00047c82 */ /* 0x000fe40008000000 */
[----:B------:R-:W-:Y:S01]  /*ba80*/  IMAD.WIDE R196, R197, 0x2, R162 ;  /* 0x00000002c5c47825 */ /* 0x000fe200078e02a2 */
[----:B------:R-:W-:Y:S01]  /*ba90*/  ULDC UR7, c[0x0][0x240] ;  /* 0x0000900000077ab9 */ /* 0x000fe20000000800 */
[----:B------:R-:W-:-:S02]  /*baa0*/  UIADD3.X UR17, URZ, 0x40000040, URZ, UP0, !UPT ;  /* 0x400000403f117890 */ /* 0x000fc400087fe43f */
[----:B------:R-:W-:Y:S01]  /*bab0*/  IMAD.WIDE R162, R5, 0x2, R162 ;  /* 0x0000000205a27825 */ /* 0x000fe200078e02a2 */
[----:B------:R-:W-:Y:S02]  /*bac0*/  UIADD3.X UR35, UR35, 0x40000040, URZ, UP4, !UPT ;  /* 0x4000004023237890 */ /* 0x000fe4000a7fe43f */
[----:B------:R-:W-:Y:S01]  /*bad0*/  UIADD3.X UR39, UR39, 0x40000040, URZ, UP3, !UPT ;  /* 0x4000004027277890 */ /* 0x000fe20009ffe43f */
[----:B------:R-:W-:Y:S01]  /*bae0*/  IMAD R5, R14, 0x10, R13 ;  /* 0x000000100e057824 */ /* 0x000fe200078e020d */
[----:B------:R-:W-:Y:S01]  /*baf0*/  UIADD3.X UR43, UR43, 0x40000040, URZ, UP6, !UPT ;  /* 0x400000402b2b7890 */ /* 0x000fe2000b7fe43f */
[--C-:B-1----:R-:W-:Y:S01]  /*bb00*/  IMAD.WIDE R160, R161, 0x2, R10.reuse ;  /* 0x00000002a1a07825 */ /* 0x102fe200078e020a */
[----:B------:R-:W-:Y:S02]  /*bb10*/  UIADD3.X UR47, UR47, 0x40000040, URZ, UP5, !UPT ;  /* 0x400000402f2f7890 */ /* 0x000fe4000affe43f */
[----:B------:R-:W-:Y:S01]  /*bb20*/  UIADD3.X UR51, UR51, 0x40000040, URZ, UP2, !UPT ;  /* 0x4000004033337890 */ /* 0x000fe200097fe43f */
[----:B------:R-:W-:Y:S01]  /*bb30*/  IMAD.WIDE R158, R159, 0x2, R10 ;  /* 0x000000029f9e7825 */ /* 0x000fe200078e020a */
[----:B------:R-:W-:Y:S01]  /*bb40*/  UIADD3.64 UR26, UR26, UR36, URZ ;  /* 0x000000241a1a7297 */ /* 0x000fe2000fffe03f */
[----:B------:R-:W-:-:S02]  /*bb50*/  UMOV UR55, 0x40000040 ;  /* 0x4000004000377882 */ /* 0x000fc40000000000 */
[--C-:B------:R-:W-:Y:S01]  /*bb60*/  IMAD.WIDE R156, R157, 0x2, R10.reuse ;  /* 0x000000029d9c7825 */ /* 0x100fe200078e020a */
[----:B------:R-:W-:Y:S02]  /*bb70*/  ULOP3.LUT UR31, UR31, UR30, URZ, 0x3c, !UPT ;  /* 0x0000001e1f1f7292 */ /* 0x000fe4000f8e3c3f */
[----:B------:R-:W-:Y:S01]  /*bb80*/  ULOP3.LUT UR15, UR15, UR14, URZ, 0x3c, !UPT ;  /* 0x0000000e0f0f7292 */ /* 0x000fe2000f8e3c3f */
[----:B------:R-:W-:-:S04]  /*bb90*/  IMAD.WIDE R152, R153, 0x2, R10 ;  /* 0x0000000299987825 */ /* 0x000fc800078e020a */
[----:B------:R-:W-:-:S04]  /*bba0*/  IMAD.WIDE R22, R23, 0x2, R10 ;  /* 0x0000000217167825 */ /* 0x000fc800078e020a */
[----:B------:R-:W-:-:S04]  /*bbb0*/  IMAD.WIDE R14, R15, 0x2, R10 ;  /* 0x000000020f0e7825 */ /* 0x000fc800078e020a */
[----:B------:R-:W-:-:S04]  /*bbc0*/  IMAD.WIDE R12, R13, 0x2, R10 ;  /* 0x000000020d0c7825 */ /* 0x000fc800078e020a */
[----:B------:R-:W-:Y:S01]  /*bbd0*/  IMAD.WIDE R10, R5, 0x2, R10 ;  /* 0x00000002050a7825 */ /* 0x000fe200078e020a */
[----:B------:R-:W-:-:S07]  /*bbe0*/  LEA R5, R24, UR6, 0x1 ;  /* 0x0000000618057c11 */ /* 0x000fce000f8e08ff */
.L_x_3:
[----:B------:R-:W2:Y:S01]  /*bbf0*/  LDL R164, [R1+0x4] ;  /* 0x0000040001a47983 */ /* 0x000ea20000100800 */
[----:B------:R-:W0:Y:S01]  /*bc00*/  S2R R214, SR_TID.X ;  /* 0x0000000000d67919 */ /* 0x000e220000002100 */
[----:B------:R-:W-:Y:S02]  /*bc10*/  IMAD.U32 R24, RZ, RZ, UR4 ;  /* 0x00000004ff187e24 */ /* 0x000fe4000f8e00ff */
[----:B------:R-:W-:Y:S01]  /*bc20*/  IMAD.U32 R28, RZ, RZ, UR4 ;  /* 0x00000004ff1c7e24 */ /* 0x000fe2000f8e00ff */
[----:B------:R-:W3:Y:S04]  /*bc30*/  LDL R167, [R1+0x8] ;  /* 0x0000080001a77983 */ /* 0x000ee80000100800 */
[----:B------:R-:W4:Y:S04]  /*bc40*/  LDL R166, [R1+0xc] ;  /* 0x00000c0001a67983 */ /* 0x000f280000100800 */
[----:B------:R-:W5:Y:S04]  /*bc50*/  LDL R165, [R1] ;  /* 0x0000000001a57983 */ /* 0x000f680000100800 */
[----:B------:R-:W3:Y:S01]  /*bc60*/  LDL R168, [R1+0x10] ;  /* 0x0000100001a87983 */ /* 0x000ee20000100800 */
[----:B0-----:R-:W-:-:S05]  /*bc70*/  IMAD.SHL.U32 R219, R214, 0x2, RZ ;  /* 0x00000002d6db7824 */ /* 0x001fca00078e00ff */
[----:B------:R-:W-:-:S04]  /*bc80*/  LOP3.LUT R219, R219, 0x6, RZ, 0xc0, !PT ;  /* 0x00000006dbdb7812 */ /* 0x000fc800078ec0ff */
[----:B------:R-:W-:-:S04]  /*bc90*/  LOP3.LUT R24, R24, 0x69, R219, 0xfe, !PT ;  /* 0x0000006918187812 */ /* 0x000fc800078efedb */
[----:B------:R-:W-:-:S04]  /*bca0*/  ISETP.GE.AND P0, PT, R18, R24, PT ;  /* 0x000000181200720c */ /* 0x000fc80003f06270 */
[----:B------:R-:W-:Y:S02]  /*bcb0*/  SEL R223, RZ, 0x4, P0 ;  /* 0x00000004ffdf7807 */ /* 0x000fe40000000000 */
[----:B------:R-:W-:Y:S01]  /*bcc0*/  ISETP.GE.AND P0, PT, R9, R24, PT ;  /* 0x000000180900720c */ /* 0x000fe20003f06270 */
[----:B------:R-:W-:-:S05]  /*bcd0*/  IMAD.U32 R24, RZ, RZ, UR4 ;  /* 0x00000004ff187e24 */ /* 0x000fca000f8e00ff */
[----:B------:R-:W-:Y:S02]  /*bce0*/  LOP3.LUT R24, R24, 0x68, R219, 0xfe, !PT ;  /* 0x0000006818187812 */ /* 0x000fe400078efedb */
[----:B------:R-:W-:Y:S02]  /*bcf0*/  SEL R226, RZ, 0x1, P0 ;  /* 0x00000001ffe27807 */ /* 0x000fe40000000000 */
[----:B------:R-:W-:-:S04]  /*bd00*/  ISETP.GE.AND P0, PT, R18, R24, PT ;  /* 0x000000181200720c */ /* 0x000fc80003f06270 */
[----:B------:R-:W-:Y:S02]  /*bd10*/  SEL R221, RZ, 0x7fff8, P0 ;  /* 0x0007fff8ffdd7807 */ /* 0x000fe40000000000 */
[----:B------:R-:W-:Y:S01]  /*bd20*/  ISETP.GE.AND P0, PT, R9, R24, PT ;  /* 0x000000180900720c */ /* 0x000fe20003f06270 */
[----:B------:R-:W-:-:S05]  /*bd30*/  IMAD.U32 R24, RZ, RZ, UR4 ;  /* 0x00000004ff187e24 */ /* 0x000fca000f8e00ff */
[----:B------:R-:W-:Y:S02]  /*bd40*/  LOP3.LUT R24, R24, 0x61, R219, 0xfe, !PT ;  /* 0x0000006118187812 */ /* 0x000fe400078efedb */
[----:B------:R-:W-:Y:S02]  /*bd50*/  SEL R225, RZ, 0x1fffe, P0 ;  /* 0x0001fffeffe17807 */ /* 0x000fe40000000000 */
[----:B------:R-:W-:Y:S01]  /*bd60*/  ISETP.GE.AND P0, PT, R18, R24, PT ;  /* 0x000000181200720c */ /* 0x000fe20003f06270 */
[----:B------:R-:W-:-:S03]  /*bd70*/  IMAD.U32 R27, RZ, RZ, UR9 ;  /* 0x00000009ff1b7e24 */ /* 0x000fc6000f8e00ff */
[----:B------:R-:W-:Y:S02]  /*bd80*/  SEL R220, RZ, 0x4, P0 ;  /* 0x00000004ffdc7807 */ /* 0x000fe40000000000 */
[----:B------:R-:W-:Y:S01]  /*bd90*/  ISETP.GE.AND P0, PT, R9, R24, PT ;  /* 0x000000180900720c */ /* 0x000fe20003f06270 */
[----:B------:R-:W-:Y:S01]  /*bda0*/  IMAD.U32 R24, RZ, RZ, UR4 ;  /* 0x00000004ff187e24 */ /* 0x000fe2000f8e00ff */
[----:B------:R-:W-:Y:S02]  /*bdb0*/  CS2R R48, SRZ ;  /* 0x0000000000307805 */ /* 0x000fe4000001ff00 */
[----:B------:R-:W-:Y:S02]  /*bdc0*/  CS2R R50, SRZ ;  /* 0x0000000000327805 */ /* 0x000fe4000001ff00 */
[----:B------:R-:W-:Y:S02]  /*bdd0*/  LOP3.LUT R24, R24, 0x60, R219, 0xfe, !PT ;  /* 0x0000006018187812 */ /* 0x000fe400078efedb */
[----:B------:R-:W-:-:S02]  /*bde0*/  SEL R224, RZ, 0x1, P0 ;  /* 0x00000001ffe07807 */ /* 0x000fc40000000000 */
[-C--:B------:R-:W-:Y:S01]  /*bdf0*/  ISETP.GE.AND P0, PT, R18, R24.reuse, PT ;  /* 0x000000181200720c */ /* 0x080fe20003f06270 */
[----:B------:R-:W-:Y:S01]  /*be00*/  IMAD.U32 R25, RZ, RZ, UR9 ;  /* 0x00000009ff197e24 */ /* 0x000fe2000f8e00ff */
[----:B------:R-:W-:Y:S02]  /*be10*/  CS2R R44, SRZ ;  /* 0x00000000002c7805 */ /* 0x000fe4000001ff00 */
[----:B------:R-:W-:Y:S02]  /*be20*/  CS2R R46, SRZ ;  /* 0x00000000002e7805 */ /* 0x000fe4000001ff00 */
[----:B------:R-:W-:Y:S02]  /*be30*/  SEL R222, RZ, 0x7fff8, P0 ;  /* 0x0007fff8ffde7807 */ /* 0x000fe40000000000 */
[----:B------:R-:W-:Y:S02]  /*be40*/  CS2R R52, SRZ ;  /* 0x0000000000347805 */ /* 0x000fe4000001ff00 */
[----:B------:R-:W-:-:S02]  /*be50*/  ISETP.GE.AND P0, PT, R9, R24, PT ;  /* 0x000000180900720c */ /* 0x000fc40003f06270 */
[----:B------:R-:W-:Y:S01]  /*be60*/  CS2R R54, SRZ ;  /* 0x0000000000367805 */ /* 0x000fe2000001ff00 */
[----:B------:R-:W-:Y:S01]  /*be70*/  IMAD.WIDE R24, R25, 0x2, R208 ;  /* 0x0000000219187825 */ /* 0x000fe200078e02d0 */
[----:B------:R-:W-:Y:S02]  /*be80*/  CS2R R32, SRZ ;  /* 0x0000000000207805 */ /* 0x000fe4000001ff00 */
[----:B------:R-:W-:Y:S01]  /*be90*/  CS2R R34, SRZ ;  /* 0x0000000000227805 */ /* 0x000fe2000001ff00 */
[----:B------:R-:W-:Y:S02]  /*bea0*/  IMAD.U32 R30, RZ, RZ, UR4 ;  /* 0x00000004ff1e7e24 */ /* 0x000fe4000f8e00ff */
[----:B------:R-:W-:Y:S01]  /*beb0*/  IMAD.U32 R60, RZ, RZ, UR4 ;  /* 0x00000004ff3c7e24 */ /* 0x000fe2000f8e00ff */
[----:B------:R-:W-:Y:S01]  /*bec0*/  SEL R218, RZ, 0x1fffe, P0 ;  /* 0x0001fffeffda7807 */ /* 0x000fe20000000000 */
[----:B------:R-:W-:Y:S01]  /*bed0*/  IMAD.U32 R29, RZ, RZ, UR9 ;  /* 0x00000009ff1d7e24 */ /* 0x000fe2000f8e00ff */
[----:B------:R-:W-:-:S02]  /*bee0*/  CS2R R40, SRZ ;  /* 0x0000000000287805 */ /* 0x000fc4000001ff00 */
[----:B------:R-:W-:Y:S02]  /*bef0*/  CS2R R42, SRZ ;  /* 0x00000000002a7805 */ /* 0x000fe4000001ff00 */
[----:B------:R-:W-:Y:S02]  /*bf00*/  CS2R R36, SRZ ;  /* 0x0000000000247805 */ /* 0x000fe4000001ff00 */
[----:B------:R-:W-:Y:S01]  /*bf10*/  CS2R R38, SRZ ;  /* 0x0000000000267805 */ /* 0x000fe2000001ff00 */
[----:B------:R-:W-:Y:S02]  /*bf20*/  IMAD.U32 R57, RZ, RZ, UR9 ;  /* 0x00000009ff397e24 */ /* 0x000fe4000f8e00ff */
[----:B------:R-:W-:Y:S02]  /*bf30*/  IMAD.U32 R59, RZ, RZ, UR9 ;  /* 0x00000009ff3b7e24 */ /* 0x000fe4000f8e00ff */
[----:B------:R-:W-:-:S04]  /*bf40*/  IMAD.WIDE R56, R57, 0x2, R196 ;  /* 0x0000000239387825 */ /* 0x000fc800078e02c4 */
[----:B------:R-:W-:Y:S01]  /*bf50*/  IMAD.WIDE R58, R59, 0x2, R162 ;  /* 0x000000023b3a7825 */ /* 0x000fe200078e02a2 */
[----:B--2---:R-:W-:Y:S02]  /*bf60*/  R2UR UR32, R164 ;  /* 0x00000000a42072ca */ /* 0x004fe400000e0000 */
[----:B------:R-:W0:Y:S02]  /*bf70*/  S2R R164, SR_TID.X ;  /* 0x0000000000a47919 */ /* 0x000e240000002100 */
[----:B0-----:R-:W-:-:S04]  /*bf80*/  SHF.R.U32.HI R164, RZ, 0x4, R164 ;  /* 0x00000004ffa47819 */ /* 0x001fc800000116a4 */
[----:B------:R-:W-:-:S04]  /*bf90*/  SGXT.U32 R164, R164, 0x4 ;  /* 0x00000004a4a4781a */ /* 0x000fc80000000000 */
[----:B------:R-:W-:-:S04]  /*bfa0*/  LOP3.LUT R28, R28, 0x10, R164, 0xfe, !PT ;  /* 0x000000101c1c7812 */ /* 0x000fc800078efea4 */
[----:B------:R-:W-:Y:S01]  /*bfb0*/  ISETP.GE.AND P5, PT, R28, UR5, PT ;  /* 0x000000051c007c0c */ /* 0x000fe2000bfa6270 */
[----:B------:R-:W-:-:S05]  /*bfc0*/  IMAD.U32 R28, RZ, RZ, UR4 ;  /* 0x00000004ff1c7e24 */ /* 0x000fca000f8e00ff */
[----:B------:R-:W-:-:S04]  /*bfd0*/  LOP3.LUT R28, R28, 0x20, R164, 0xfe, !PT ;  /* 0x000000201c1c7812 */ /* 0x000fc800078efea4 */
[----:B------:R-:W-:Y:S01]  /*bfe0*/  ISETP.GE.AND P4, PT, R28, UR5, PT ;  /* 0x000000051c007c0c */ /* 0x000fe2000bf86270 */
[----:B------:R-:W-:Y:S01]  /*bff0*/  IMAD.U32 R28, RZ, RZ, UR4 ;  /* 0x00000004ff1c7e24 */ /* 0x000fe2000f8e00ff */
[----:B------:R-:W-:-:S04]  /*c000*/  LOP3.LUT R26, R164, UR4, RZ, 0xfc, !PT ;  /* 0x00000004a41a7c12 */ /* 0x000fc8000f8efcff */
[----:B------:R-:W-:Y:S02]  /*c010*/  LOP3.LUT R28, R28, 0x30, R164, 0xfe, !PT ;  /* 0x000000301c1c7812 */ /* 0x000fe400078efea4 */
[----:B------:R-:W-:Y:S01]  /*c020*/  ISETP.GE.AND P6, PT, R26, UR5, PT ;  /* 0x000000051a007c0c */ /* 0x000fe2000bfc6270 */
[----:B------:R-:W-:Y:S01]  /*c030*/  IMAD.WIDE R26, R27, 0x2, R206 ;  /* 0x000000021b1a7825 */ /* 0x000fe200078e02ce */
[----:B------:R-:W-:-:S04]  /*c040*/  ISETP.GE.AND P3, PT, R28, UR5, PT ;  /* 0x000000051c007c0c */ /* 0x000fc8000bf66270 */
[----:B------:R0:W2:Y:S01]  /*c050*/  @!P5 LDG.E.128 R48, desc[UR10][R26.64] ;  /* 0x0000000a1a30d981 */ /* 0x0000a2000c1e1d00 */
[----:B------:R-:W-:-:S06]  /*c060*/  IMAD.U32 R28, RZ, RZ, UR4 ;  /* 0x00000004ff1c7e24 */ /* 0x000fcc000f8e00ff */
[----:B------:R1:W2:Y:S01]  /*c070*/  @!P6 LDG.E.128 R52, desc[UR10][R24.64] ;  /* 0x0000000a1834e981 */ /* 0x0002a2000c1e1d00 */
[----:B0-----:R-:W-:-:S04]  /*c080*/  IMAD.U32 R27, RZ, RZ, UR9 ;  /* 0x00000009ff1b7e24 */ /* 0x001fc8000f8e00ff */
[----:B------:R-:W-:Y:S01]  /*c090*/  IMAD.WIDE R26, R27, 0x2, R202 ;  /* 0x000000021b1a7825 */ /* 0x000fe200078e02ca */
[----:B------:R-:W-:-:S04]  /*c0a0*/  LOP3.LUT R28, R28, 0x40, R164, 0xfe, !PT ;  /* 0x000000401c1c7812 */ /* 0x000fc800078efea4 */
[----:B------:R0:W2:Y:S01]  /*c0b0*/  @!P3 LDG.E.128 R44, desc[UR10][R26.64] ;  /* 0x0000000a1a2cb981 */ /* 0x0000a2000c1e1d00 */
[----:B-1----:R-:W-:Y:S01]  /*c0c0*/  IMAD.U32 R25, RZ, RZ, UR9 ;  /* 0x00000009ff197e24 */ /* 0x002fe2000f8e00ff */
[----:B------:R-:W-:-:S03]  /*c0d0*/  ISETP.GE.AND P2, PT, R28, UR5, PT ;  /* 0x000000051c007c0c */ /* 0x000fc6000bf46270 */
[----:B------:R-:W-:Y:S01]  /*c0e0*/  IMAD.WIDE R24, R25, 0x2, R204 ;  /* 0x0000000219187825 */ /* 0x000fe200078e02cc */
[----:B0-----:R-:W-:-:S04]  /*c0f0*/  MOV R26, UR4 ;  /* 0x00000004001a7c02 */ /* 0x001fc80008000f00 */
[----:B------:R0:W2:Y:S01]  /*c100*/  @!P4 LDG.E.128 R32, desc[UR10][R24.64] ;  /* 0x0000000a1820c981 */ /* 0x0000a2000c1e1d00 */
[----:B------:R-:W-:Y:S02]  /*c110*/  LOP3.LUT R26, R26, 0x50, R164, 0xfe, !PT ;  /* 0x000000501a1a7812 */ /* 0x000fe400078efea4 */
[----:B------:R-:W-:Y:S02]  /*c120*/  LOP3.LUT R30, R30, 0x60, R164, 0xfe, !PT ;  /* 0x000000601e1e7812 */ /* 0x000fe400078efea4 */
[----:B------:R-:W-:Y:S02]  /*c130*/  ISETP.GE.AND P1, PT, R26, UR5, PT ;  /* 0x000000051a007c0c */ /* 0x000fe4000bf26270 */
[----:B------:R-:W-:Y:S01]  /*c140*/  LOP3.LUT R60, R60, 0x70, R164, 0xfe, !PT ;  /* 0x000000703c3c7812 */ /* 0x000fe200078efea4 */
[----:B0-----:R-:W-:Y:S01]  /*c150*/  IMAD.U32 R25, RZ, RZ, UR9 ;  /* 0x00000009ff197e24 */ /* 0x001fe2000f8e00ff */
[----:B------:R-:W-:Y:S02]  /*c160*/  P2R R61, PR, RZ, 0x40 ;  /* 0x00000040ff3d7803 */ /* 0x000fe40000000000 */
[----:B------:R-:W-:Y:S01]  /*c170*/  ISETP.GE.AND P0, PT, R30, UR5, PT ;  /* 0x000000051e007c0c */ /* 0x000fe2000bf06270 */
[----:B------:R-:W-:Y:S01]  /*c180*/  IMAD.WIDE R24, R25, 0x2, R200 ;  /* 0x0000000219187825 */ /* 0x000fe200078e02c8 */
[----:B------:R-:W-:-:S03]  /*c190*/  ISETP.GE.AND P6, PT, R60, UR5, PT ;  /* 0x000000053c007c0c */ /* 0x000fc6000bfc6270 */
[----:B------:R-:W-:Y:S01]  /*c1a0*/  IMAD.WIDE R28, R29, 0x2, R198 ;  /* 0x000000021d1c7825 */ /* 0x000fe200078e02c6 */
[----:B------:R0:W2:Y:S01]  /*c1b0*/  @!P2 LDG.E.128 R40, desc[UR10][R24.64] ;  /* 0x0000000a1828a981 */ /* 0x0000a2000c1e1d00 */
[----:B------:R-:W-:Y:S02]  /*c1c0*/  CS2R R26, SRZ ;  /* 0x00000000001a7805 */ /* 0x000fe4000001ff00 */
[----:B------:R-:W-:Y:S01]  /*c1d0*/  CS2R R30, SRZ ;  /* 0x00000000001e7805 */ /* 0x000fe2000001ff00 */
[----:B------:R1:W2:Y:S01]  /*c1e0*/  @!P1 LDG.E.128 R36, desc[UR10][R28.64] ;  /* 0x0000000a1c249981 */ /* 0x0002a2000c1e1d00 */
[----:B0-----:R-:W-:Y:S02]  /*c1f0*/  CS2R R24, SRZ ;  /* 0x0000000000187805 */ /* 0x001fe4000001ff00 */
[----:B-1----:R-:W-:-:S04]  /*c200*/  CS2R R28, SRZ ;  /* 0x00000000001c7805 */ /* 0x002fc8000001ff00 */
[----:B------:R0:W2:Y:S04]  /*c210*/  @!P0 LDG.E.128 R24, desc[UR10][R56.64] ;  /* 0x0000000a38188981 */ /* 0x0000a8000c1e1d00 */
[----:B------:R-:W2:Y:S01]  /*c220*/  @!P6 LDG.E.128 R28, desc[UR10][R58.64] ;  /* 0x0000000a3a1ce981 */ /* 0x000ea2000c1e1d00 */
[----:B0-----:R-:W-:Y:S02]  /*c230*/  P2R R57, PR, RZ, 0x40 ;  /* 0x00000040ff397803 */ /* 0x001fe40000000000 */
[----:B------:R-:W-:-:S04]  /*c240*/  ISETP.NE.AND P6, PT, R61, RZ, PT ;  /* 0x000000ff3d00720c */ /* 0x000fc80003fc5270 */
[----:B------:R-:W-:Y:S02]  /*c250*/  P2R R56, PR, RZ, 0x40 ;  /* 0x00000040ff387803 */ /* 0x000fe40000000000 */
[----:B---3--:R-:W-:Y:S02]  /*c260*/  R2UR UR29, R167 ;  /* 0x00000000a71d72ca */ /* 0x008fe400000e0000 */
[----:B----4-:R-:W-:Y:S02]  /*c270*/  R2UR UR28, R166 ;  /* 0x00000000a61c72ca */ /* 0x010fe400000e0000 */
[----:B------:R-:W-:Y:S02]  /*c280*/  CS2R R166, SRZ ;  /* 0x0000000000a67805 */ /* 0x000fe4000001ff00 */
[----:B-----5:R-:W-:Y:S02]  /*c290*/  R2UR UR33, R165 ;  /* 0x00000000a52172ca */ /* 0x020fe400000e0000 */
[----:B------:R-:W-:Y:S01]  /*c2a0*/  CS2R R164, SRZ ;  /* 0x0000000000a47805 */ /* 0x000fe2000001ff00 */
[----:B------:R-:W-:Y:S01]  /*c2b0*/  BAR.SYNC.DEFER_BLOCKING 0x0 ;  /* 0x0000000000007b1d */ /* 0x000fe20000010000 */
[----:B--2---:R-:W-:-:S02]  /*c2c0*/  SEL R48, R48, RZ, !P5 ;  /* 0x000000ff30307207 */ /* 0x004fc40006800000 */
[----:B------:R-:W-:Y:S02]  /*c2d0*/  SEL R49, R49, RZ, !P5 ;  /* 0x000000ff31317207 */ /* 0x000fe40006800000 */
[----:B------:R-:W-:Y:S02]  /*c2e0*/  SEL R50, R50, RZ, !P5 ;  /* 0x000000ff32327207 */ /* 0x000fe40006800000 */
[----:B------:R-:W-:Y:S02]  /*c2f0*/  SEL R51, R51, RZ, !P5 ;  /* 0x000000ff33337207 */ /* 0x000fe40006800000 */
[----:B------:R-:W-:Y:S02]  /*c300*/  SEL R52, R52, RZ, !P6 ;  /* 0x000000ff34347207 */ /* 0x000fe40007000000 */
[----:B------:R-:W-:Y:S02]  /*c310*/  SEL R53, R53, RZ, !P6 ;  /* 0x000000ff35357207 */ /* 0x000fe40007000000 */
[----:B------:R-:W-:-:S02]  /*c320*/  SEL R54, R54, RZ, !P6 ;  /* 0x000000ff36367207 */ /* 0x000fc40007000000 */
[----:B------:R-:W-:Y:S02]  /*c330*/  SEL R55, R55, RZ, !P6 ;  /* 0x000000ff37377207 */ /* 0x000fe40007000000 */
[----:B------:R-:W-:Y:S02]  /*c340*/  ISETP.NE.AND P6, PT, R57, RZ, PT ;  /* 0x000000ff3900720c */ /* 0x000fe40003fc5270 */
[----:B------:R-:W-:Y:S02]  /*c350*/  SEL R44, R44, RZ, !P3 ;  /* 0x000000ff2c2c7207 */ /* 0x000fe40005800000 */
[----:B------:R-:W-:Y:S02]  /*c360*/  SEL R45, R45, RZ, !P3 ;  /* 0x000000ff2d2d7207 */ /* 0x000fe40005800000 */
[----:B------:R-:W-:Y:S02]  /*c370*/  SEL R46, R46, RZ, !P3 ;  /* 0x000000ff2e2e7207 */ /* 0x000fe40005800000 */
[----:B------:R-:W-:Y:S01]  /*c380*/  SEL R47, R47, RZ, !P3 ;  /* 0x000000ff2f2f7207 */ /* 0x000fe20005800000 */
[----:B------:R0:W-:Y:S01]  /*c390*/  STS.128 [R4+0x8000], R52 ;  /* 0x0080003404007388 */ /* 0x0001e20000000c00 */
[----:B------:R-:W-:-:S02]  /*c3a0*/  SEL R32, R32, RZ, !P4 ;  /* 0x000000ff20207207 */ /* 0x000fc40006000000 */
[----:B------:R-:W-:Y:S02]  /*c3b0*/  SEL R33, R33, RZ, !P4 ;  /* 0x000000ff21217207 */ /* 0x000fe40006000000 */
[----:B------:R-:W-:Y:S02]  /*c3c0*/  SEL R34, R34, RZ, !P4 ;  /* 0x000000ff22227207 */ /* 0x000fe40006000000 */
[----:B------:R-:W-:Y:S01]  /*c3d0*/  SEL R35, R35, RZ, !P4 ;  /* 0x000000ff23237207 */ /* 0x000fe20006000000 */
[----:B------:R-:W-:Y:S04]  /*c3e0*/  STS.128 [R6+0x8000], R48 ;  /* 0x0080003006007388 */ /* 0x000fe80000000c00 */
[----:B------:R1:W-:Y:S04]  /*c3f0*/  STS.128 [R5+0x8000], R32 ;  /* 0x0080002005007388 */ /* 0x0003e80000000c00 */
[----:B------:R-:W-:Y:S01]  /*c400*/  STS.128 [R16+0x8000], R44 ;  /* 0x0080002c10007388 */ /* 0x000fe20000000c00 */
[----:B------:R-:W-:-:S02]  /*c410*/  SEL R40, R40, RZ, !P2 ;  /* 0x000000ff28287207 */ /* 0x000fc40005000000 */
[----:B------:R-:W-:Y:S02]  /*c420*/  SEL R41, R41, RZ, !P2 ;  /* 0x000000ff29297207 */ /* 0x000fe40005000000 */
[----:B------:R-:W-:Y:S02]  /*c430*/  SEL R42, R42, RZ, !P2 ;  /* 0x000000ff2a2a7207 */ /* 0x000fe40005000000 */
[----:B------:R-:W-:Y:S02]  /*c440*/  SEL R43, R43, RZ, !P2 ;  /* 0x000000ff2b2b7207 */ /* 0x000fe40005000000 */
[----:B------:R-:W-:Y:S02]  /*c450*/  SEL R36, R36, RZ, !P1 ;  /* 0x000000ff24247207 */ /* 0x000fe40004800000 */
[----:B------:R-:W-:Y:S02]  /*c460*/  SEL R37, R37, RZ, !P1 ;  /* 0x000000ff25257207 */ /* 0x000fe40004800000 */
        /* <DEDUP_REMOVED lines=9> */
[----:B------:R-:W-:Y:S01]  /*c500*/  SEL R31, R31, RZ, !P6 ;  /* 0x000000ff1f1f7207 */ /* 0x000fe20007000000 */
[----:B------:R-:W-:Y:S04]  /*c510*/  STS.128 [R8+0x8000], R40 ;  /* 0x0080002808007388 */ /* 0x000fe80000000c00 */
[----:B------:R-:W-:Y:S04]  /*c520*/  STS.128 [R7+0x8000], R36 ;  /* 0x0080002407007388 */ /* 0x000fe80000000c00 */
[----:B------:R2:W-:Y:S04]  /*c530*/  STS.128 [R3+0x8000], R24 ;  /* 0x0080001803007388 */ /* 0x0005e80000000c00 */
[----:B------:R-:W-:Y:S01]  /*c540*/  STS.128 [R2+0x8000], R28 ;  /* 0x0080001c02007388 */ /* 0x000fe20000000c00 */
[----:B------:R3:W-:Y:S06]  /*c550*/  MEMBAR.ALL.CTA ;  /* 0x0000000000007992 */ /* 0x0007ec0000008000 */
[----:B---3--:R-:W3:Y:S01]  /*c560*/  FENCE.VIEW.ASYNC.S ;  /* 0x00000000000073c6 */ /* 0x008ee20000000000 */
[----:B------:R-:W-:Y:S01]  /*c570*/  ISETP.NE.AND P6, PT, R56, RZ, PT ;  /* 0x000000ff3800720c */ /* 0x000fe20003fc5270 */
[----:B0-----:R-:W-:-:S04]  /*c580*/  IMAD.U32 R53, RZ, RZ, UR8 ;  /* 0x00000008ff357e24 */ /* 0x001fc8000f8e00ff */
[----:B-1----:R-:W-:Y:S01]  /*c590*/  IMAD.WIDE R32, R53, 0x2, R160 ;  /* 0x0000000235207825 */ /* 0x002fe200078e02a0 */
[----:B---3--:R-:W-:Y:S07]  /*c5a0*/  BAR.SYNC.DEFER_BLOCKING 0x0 ;  /* 0x0000000000007b1d */ /* 0x008fee0000010000 */
[----:B------:R-:W3:Y:S01]  /*c5b0*/  @!P6 LDG.E.128 R164, desc[UR10][R32.64] ;  /* 0x0000000a20a4e981 */ /* 0x000ee2000c1e1d00 */
[----:B------:R-:W-:-:S04]  /*c5c0*/  SHF.R.U32.HI R214, RZ, 0x5, R214 ;  /* 0x00000005ffd67819 */ /* 0x000fc800000116d6 */
[----:B------:R-:W-:-:S06]  /*c5d0*/  LOP3.LUT R214, R214, 0x7fffffc, RZ, 0xc0, !PT ;  /* 0x07fffffcd6d67812 */ /* 0x000fcc00078ec0ff */
[----:B------:R-:W0:Y:S01]  /*c5e0*/  SHFL.IDX PT, R214, R214, RZ, 0x1f ;  /* 0x00001fffd6d67589 */ /* 0x000e2200000e0000 */
[----:B------:R-:W-:Y:S01]  /*c5f0*/  IMAD.U32 R35, RZ, RZ, UR8 ;  /* 0x00000008ff237e24 */ /* 0x000fe2000f8e00ff */
[----:B------:R-:W-:Y:S02]  /*c600*/  R2UR UR24, R168 ;  /* 0x00000000a81872ca */ /* 0x000fe400000e0000 */
[----:B------:R-:W-:Y:S02]  /*c610*/  CS2R R168, SRZ ;  /* 0x0000000000a87805 */ /* 0x000fe4000001ff00 */
[----:B------:R-:W-:Y:S01]  /*c620*/  CS2R R170, SRZ ;  /* 0x0000000000aa7805 */ /* 0x000fe2000001ff00 */
[----:B--2---:R-:W-:Y:S01]  /*c630*/  IMAD.WIDE R24, R35, 0x2, R158 ;  /* 0x0000000223187825 */ /* 0x004fe200078e029e */
[----:B------:R-:W-:-:S03]  /*c640*/  CS2R R172, SRZ ;  /* 0x0000000000ac7805 */ /* 0x000fc6000001ff00 */
[----:B------:R-:W-:Y:S01]  /*c650*/  IMAD.U32 R27, RZ, RZ, UR8 ;  /* 0x00000008ff1b7e24 */ /* 0x000fe2000f8e00ff */
[----:B------:R1:W2:Y:S01]  /*c660*/  @!P5 LDG.E.128 R168, desc[UR10][R24.64] ;  /* 0x0000000a18a8d981 */ /* 0x0002a2000c1e1d00 */
[----:B------:R-:W-:Y:S02]  /*c670*/  CS2R R174, SRZ ;  /* 0x0000000000ae7805 */ /* 0x000fe4000001ff00 */
[----:B------:R-:W-:Y:S02]  /*c680*/  CS2R R176, SRZ ;  /* 0x0000000000b07805 */ /* 0x000fe4000001ff00 */
[----:B------:R-:W-:Y:S01]  /*c690*/  CS2R R178, SRZ ;  /* 0x0000000000b27805 */ /* 0x000fe2000001ff00 */
[----:B------:R-:W-:Y:S01]  /*c6a0*/  IMAD.WIDE R26, R27, 0x2, R156 ;  /* 0x000000021b1a7825 */ /* 0x000fe200078e029c */
[----:B------:R-:W-:-:S04]  /*c6b0*/  CS2R R180, SRZ ;  /* 0x0000000000b47805 */ /* 0x000fc8000001ff00 */
[----:B------:R4:W5:Y:S01]  /*c6c0*/  @!P4 LDG.E.128 R172, desc[UR10][R26.64] ;  /* 0x0000000a1aacc981 */ /* 0x000962000c1e1d00 */
[----:B-1----:R-:W-:-:S04]  /*c6d0*/  IMAD.U32 R25, RZ, RZ, UR8 ;  /* 0x00000008ff197e24 */ /* 0x002fc8000f8e00ff */
[----:B------:R-:W-:Y:S01]  /*c6e0*/  IMAD.WIDE R24, R25, 0x2, R152 ;  /* 0x0000000219187825 */ /* 0x000fe200078e0298 */
[----:B0-----:R-:W-:-:S04]  /*c6f0*/  R2UR UR12, R214 ;  /* 0x00000000d60c72ca */ /* 0x001fc800000e0000 */
[----:B------:R0:W2:Y:S01]  /*c700*/  @!P3 LDG.E.128 R176, desc[UR10][R24.64] ;  /* 0x0000000a18b0b981 */ /* 0x0000a2000c1e1d00 */
[----:B----4-:R-:W-:Y:S01]  /*c710*/  IMAD.U32 R27, RZ, RZ, UR8 ;  /* 0x00000008ff1b7e24 */ /* 0x010fe2000f8e00ff */
[----:B------:R-:W-:Y:S02]  /*c720*/  CS2R R182, SRZ ;  /* 0x0000000000b67805 */ /* 0x000fe4000001ff00 */
[----:B------:R-:W-:Y:S02]  /*c730*/  CS2R R184, SRZ ;  /* 0x0000000000b87805 */ /* 0x000fe4000001ff00 */
[----:B------:R-:W-:Y:S01]  /*c740*/  CS2R R186, SRZ ;  /* 0x0000000000ba7805 */ /* 0x000fe2000001ff00 */
[----:B------:R-:W-:-:S04]  /*c750*/  IMAD.WIDE R26, R27, 0x2, R22 ;  /* 0x000000021b1a7825 */ /* 0x000fc800078e0216 */
[----:B0-----:R-:W-:Y:S01]  /*c760*/  IMAD.U32 R25, RZ, RZ, UR8 ;  /* 0x00000008ff197e24 */ /* 0x001fe2000f8e00ff */
[----:B------:R0:W4:Y:S03]  /*c770*/  @!P2 LDG.E.128 R180, desc[UR10][R26.64] ;  /* 0x0000000a1ab4a981 */ /* 0x000126000c1e1d00 */
[----:B------:R-:W-:Y:S01]  /*c780*/  IMAD.WIDE R24, R25, 0x2, R14 ;  /* 0x0000000219187825 */ /* 0x000fe200078e020e */
[----:B------:R-:W-:-:S04]  /*c790*/  USHF.L.U32 UR12, UR12, 0x7, URZ ;  /* 0x000000070c0c7899 */ /* 0x000fc8000800063f */
[----:B------:R1:W2:Y:S01]  /*c7a0*/  @!P1 LDG.E.128 R184, desc[UR10][R24.64] ;  /* 0x0000000a18b89981 */ /* 0x0002a2000c1e1d00 */
[----:B0-----:R-:W-:Y:S01]  /*c7b0*/  IMAD.U32 R27, RZ, RZ, UR8 ;  /* 0x00000008ff1b7e24 */ /* 0x001fe2000f8e00ff */
[----:B------:R-:W-:Y:S02]  /*c7c0*/  CS2R R188, SRZ ;  /* 0x0000000000bc7805 */ /* 0x000fe4000001ff00 */
[----:B------:R-:W-:Y:S02]  /*c7d0*/  CS2R R190, SRZ ;  /* 0x0000000000be7805 */ /* 0x000fe4000001ff00 */
[----:B------:R-:W-:Y:S02]  /*c7e0*/  CS2R R192, SRZ ;  /* 0x0000000000c07805 */ /* 0x000fe4000001ff00 */
[----:B------:R-:W-:Y:S01]  /*c7f0*/  CS2R R194, SRZ ;  /* 0x0000000000c27805 */ /* 0x000fe2000001ff00 */
[----:B------:R-:W-:Y:S01]  /*c800*/  ULOP3.LUT UR12, UR12, 0x380, URZ, 0xc0, !UPT ;  /* 0x000003800c0c7892 */ /* 0x000fe2000f8ec03f */
[----:B-1----:R-:W-:Y:S01]  /*c810*/  IMAD.U32 R25, RZ, RZ, UR8 ;  /* 0x00000008ff197e24 */ /* 0x002fe2000f8e00ff */
[----:B------:R-:W-:Y:S01]  /*c820*/  UMOV UR25, 0x40000040 ;  /* 0x4000004000197882 */ /* 0x000fe20000000000 */
[----:B------:R-:W-:Y:S01]  /*c830*/  IMAD.WIDE R26, R27, 0x2, R12 ;  /* 0x000000021b1a7825 */ /* 0x000fe200078e020c */
[----:B------:R-:W-:-:S03]  /*c840*/  UMOV UR13, URZ ;  /* 0x0000003f000d7c82 */ /* 0x000fc60008000000 */
[----:B------:R-:W-:Y:S01]  /*c850*/  IMAD.WIDE R24, R25, 0x2, R10 ;  /* 0x0000000219187825 */ /* 0x000fe200078e020a */
[----:B------:R-:W-:Y:S01]  /*c860*/  UIADD3.64 UR52, UR24, UR12, URZ ;  /* 0x0000000c18347297 */ /* 0x000fe2000fffe03f */
[----:B------:R-:W2:Y:S02]  /*c870*/  @!P0 LDG.E.128 R188, desc[UR10][R26.64] ;  /* 0x0000000a1abc8981 */ /* 0x000ea4000c1e1d00 */
[----:B------:R-:W-:Y:S01]  /*c880*/  UMOV UR24, UR28 ;  /* 0x0000001c00187c82 */ /* 0x000fe20008000000 */
[----:B------:R-:W-:Y:S02]  /*c890*/  UMOV UR25, UR29 ;  /* 0x0000001d00197c82 */ /* 0x000fe40008000000 */
[----:B------:R-:W-:Y:S01]  /*c8a0*/  UIADD3.64 UR28, UR24, UR12, URZ ;  /* 0x0000000c181c7297 */ /* 0x000fe2000fffe03f */
[----:B---3--:R-:W-:Y:S02]  /*c8b0*/  SEL R164, R164, RZ, !P6 ;  /* 0x000000ffa4a47207 */ /* 0x008fe40007000000 */
[----:B------:R-:W-:-:S02]  /*c8c0*/  SEL R165, R165, RZ, !P6 ;  /* 0x000000ffa5a57207 */ /* 0x000fc40007000000 */
[----:B------:R-:W-:Y:S02]  /*c8d0*/  SEL R166, R166, RZ, !P6 ;  /* 0x000000ffa6a67207 */ /* 0x000fe40007000000 */
[----:B------:R-:W-:Y:S02]  /*c8e0*/  SEL R167, R167, RZ, !P6 ;  /* 0x000000ffa7a77207 */ /* 0x000fe40007000000 */
[----:B------:R-:W-:-:S13]  /*c8f0*/  ISETP.NE.AND P6, PT, R57, RZ, PT ;  /* 0x000000ff3900720c */ /* 0x000fda0003fc5270 */
[----:B------:R0:W3:Y:S02]  /*c900*/  @!P6 LDG.E.128 R192, desc[UR10][R24.64] ;  /* 0x0000000a18c0e981 */ /* 0x0000e4000c1e1d00 */
[----:B0-----:R-:W-:-:S06]  /*c910*/  WARPGROUP.ARRIVE ;  /* 0x00000000000079c5 */ /* 0x001fcc0000000000 */
[----:B------:R-:W-:Y:S01]  /*c920*/  HGMMA.64x128x16.F32.BF16 R24, gdesc[UR52], RZ, !UPT ;  /* 0x01e00000341879f0 */ /* 0x000fe2000c7018ff */
        /* <DEDUP_REMOVED lines=10> */
[----:B------:R-:W-:Y:S02]  /*c9d0*/  R2UR UR40, R231 ;  /* 0x00000000e72872ca */ /* 0x000fe400000e0000 */
[----:B------:R-:W-:-:S06]  /*c9e0*/  UMOV UR25, UR61 ;  /* 0x0000003d00197c82 */ /* 0x000fcc0008000000 */
[----:B------:R-:W-:Y:S05]  /*c9f0*/  HGMMA.64x128x16.F32.BF16 R24, gdesc[UR36], R24 ;  /* 0x01e00000241879f0 */ /* 0x000fea0008701818 */
[----:B------:R-:W-:Y:S02]  /*ca00*/  UMOV UR24, UR40 ;  /* 0x0000002800187c82 */ /* 0x000fe40008000000 */
[----:B------:R-:W-:-:S03]  /*ca10*/  UIADD3.64 UR40, UR24, UR12, URZ ;  /* 0x0000000c18287297 */ /* 0x000fc6000fffe03f */
[----:B------:R-:W-:Y:S01]  /*ca20*/  UMOV UR24, UR60 ;  /* 0x0000003c00187c82 */ /* 0x000fe20008000000 */
[----:B------:R-:W-:Y:S02]  /*ca30*/  UMOV UR25, UR57 ;  /* 0x0000003900197c82 */ /* 0x000fe40008000000 */
[----:B------:R-:W-:-:S03]  /*ca40*/  UIADD3.64 UR44, UR24, UR12, URZ ;  /* 0x0000000c182c7297 */ /* 0x000fc6000fffe03f */
[----:B------:R-:W-:Y:S01]  /*ca50*/  HGMMA.64x128x16.F32.BF16 R24, gdesc[UR40], R24 ;  /* 0x01e00000281879f0 */ /* 0x000fe20008701818 */
[----:B------:R-:W-:Y:S01]  /*ca60*/  UMOV UR24, UR56 ;  /* 0x0000003800187c82 */ /* 0x000fe20008000000 */
[----:B------:R-:W-:Y:S02]  /*ca70*/  UMOV UR25, UR21 ;  /* 0x0000001500197c82 */ /* 0x000fe40008000000 */
[----:B------:R-:W-:-:S08]  /*ca80*/  UIADD3.64 UR48, UR24, UR12, URZ ;  /* 0x0000000c18307297 */ /* 0x000fd0000fffe03f */
[----:B------:R-:W-:Y:S01]  /*ca90*/  HGMMA.64x128x16.F32.BF16 R24, gdesc[UR44], R24 ;  /* 0x01e000002c1879f0 */ /* 0x000fe20008701818 */
[----:B------:R-:W-:Y:S01]  /*caa0*/  UMOV UR24, UR20 ;  /* 0x0000001400187c82 */ /* 0x000fe20008000000 */
[----:B------:R-:W-:Y:S02]  /*cab0*/  UMOV UR25, UR17 ;  /* 0x0000001100197c82 */ /* 0x000fe40008000000 */
[----:B------:R-:W-:-:S08]  /*cac0*/  UIADD3.64 UR12, UR24, UR12, URZ ;  /* 0x0000000c180c7297 */ /* 0x000fd0000fffe03f */
[----:B------:R-:W-:Y:S01]  /*cad0*/  HGMMA.64x128x16.F32.BF16 R24, gdesc[UR48], R24 ;  /* 0x01e00000301879f0 */ /* 0x000fe20008701818 */
[----:B------:R-:W-:Y:S01]  /*cae0*/  LOP3.LUT R227, R219, UR4, RZ, 0xfc, !PT ;  /* 0x00000004dbe37c12 */ /* 0x000fe2000f8efcff */
[----:B------:R-:W-:-:S10]  /*caf0*/  IMAD.U32 R228, RZ, RZ, UR4 ;  /* 0x00000004ffe47e24 */ /* 0x000fd4000f8e00ff */
[----:B------:R-:W-:Y:S01]  /*cb00*/  HGMMA.64x128x16.F32.BF16 R24, gdesc[UR12], R24, gsb0 ;  /* 0x01e000000c1879f0 */ /* 0x000fe20008001818 */
[----:B--2---:R-:W-:Y:S01]  /*cb10*/  SEL R188, R188, RZ, !P0 ;  /* 0x000000ffbcbc7207 */ /* 0x004fe20004000000 */
[----:B------:R-:W-:Y:S01]  /*cb20*/  IMAD.U32 R229, RZ, RZ, UR4 ;  /* 0x00000004ffe57e24 */ /* 0x000fe2000f8e00ff */
[----:B------:R-:W-:Y:S01]  /*cb30*/  SEL R189, R189, RZ, !P0 ;  /* 0x000000ffbdbd7207 */ /* 0x000fe20004000000 */
[----:B------:R-:W-:Y:S01]  /*cb40*/  IMAD.U32 R230, RZ, RZ, UR4 ;  /* 0x00000004ffe67e24 */ /* 0x000fe2000f8e00ff */
[----:B------:R-:W-:Y:S01]  /*cb50*/  SEL R190, R190, RZ, !P0 ;  /* 0x000000ffbebe7207 */ /* 0x000fe20004000000 */
[----:B------:R-:W-:Y:S01]  /*cb60*/  IMAD.U32 R245, RZ, RZ, UR4 ;  /* 0x00000004fff57e24 */ /* 0x000fe2000f8e00ff */
[----:B------:R-:W-:Y:S01]  /*cb70*/  SEL R191, R191, RZ, !P0 ;  /* 0x000000ffbfbf7207 */ /* 0x000fe20004000000 */
[----:B------:R-:W-:Y:S01]  /*cb80*/  IMAD.U32 R235, RZ, RZ, UR4 ;  /* 0x00000004ffeb7e24 */ /* 0x000fe2000f8e00ff */
[----:B------:R-:W-:Y:S01]  /*cb90*/  ISETP.GE.AND P0, PT, R18, R227, PT ;  /* 0x000000e31200720c */ /* 0x000fe20003f06270 */
[----:B------:R-:W-:Y:S01]  /*cba0*/  IMAD.U32 R239, RZ, RZ, UR4 ;  /* 0x00000004ffef7e24 */ /* 0x000fe2000f8e00ff */
[----:B------:R-:W-:Y:S01]  /*cbb0*/  LOP3.LUT R228, R228, 0x1, R219, 0xfe, !PT ;  /* 0x00000001e4e47812 */ /* 0x000fe200078efedb */
[----:B------:R-:W-:Y:S01]  /*cbc0*/  IMAD.U32 R251, RZ, RZ, UR4 ;  /* 0x00000004fffb7e24 */ /* 0x000fe2000f8e00ff */
[----:B------:R-:W-:Y:S01]  /*cbd0*/  LOP3.LUT R229, R229, 0x18, R219, 0xfe, !PT ;  /* 0x00000018e5e57812 */ /* 0x000fe200078efedb */
[----:B------:R-:W-:Y:S01]  /*cbe0*/  IMAD.IADD R252, R226, 0x1, R225 ;  /* 0x00000001e2fc7824 */ /* 0x000fe200078e02e1 */
[----:B------:R-:W-:Y:S01]  /*cbf0*/  LOP3.LUT R230, R230, 0x19, R219, 0xfe, !PT ;  /* 0x00000019e6e67812 */ /* 0x000fe200078efedb */
[----:B------:R-:W-:Y:S01]  /*cc00*/  IMAD.IADD R218, R224, 0x1, R218 ;  /* 0x00000001e0da7824 */ /* 0x000fe200078e02da */
[----:B------:R-:W-:-:S02]  /*cc10*/  SEL R184, R184, RZ, !P1 ;  /* 0x000000ffb8b87207 */ /* 0x000fc40004800000 */
[----:B------:R-:W-:Y:S02]  /*cc20*/  SEL R168, R168, RZ, !P5 ;  /* 0x000000ffa8a87207 */ /* 0x000fe40006800000 */
[----:B------:R-:W-:Y:S02]  /*cc30*/  SEL R169, R169, RZ, !P5 ;  /* 0x000000ffa9a97207 */ /* 0x000fe40006800000 */
[----:B------:R-:W-:Y:S02]  /*cc40*/  SEL R170, R170, RZ, !P5 ;  /* 0x000000ffaaaa7207 */ /* 0x000fe40006800000 */
[----:B------:R-:W-:Y:S02]  /*cc50*/  SEL R171, R171, RZ, !P5 ;  /* 0x000000ffabab7207 */ /* 0x000fe40006800000 */
[----:B-----5:R-:W-:Y:S02]  /*cc60*/  SEL R172, R172, RZ, !P4 ;  /* 0x000000ffacac7207 */ /* 0x020fe40006000000 */
[----:B------:R-:W-:-:S02]  /*cc70*/  SEL R173, R173, RZ, !P4 ;  /* 0x000000ffadad7207 */ /* 0x000fc40006000000 */
[----:B------:R-:W-:Y:S02]  /*cc80*/  SEL R174, R174, RZ, !P4 ;  /* 0x000000ffaeae7207 */ /* 0x000fe40006000000 */
[----:B------:R-:W-:Y:S01]  /*cc90*/  SEL R175, R175, RZ, !P4 ;  /* 0x000000ffafaf7207 */ /* 0x000fe20006000000 */
[----:B------:R-:W-:Y:S01]  /*cca0*/  IMAD.U32 R216, RZ, RZ, UR35 ;  /* 0x00000023ffd87e24 */ /* 0x000fe2000f8e00ff */
        /* <DEDUP_REMOVED lines=13> */
[----:B------:R-:W-:Y:S01]  /*cd80*/  ULDC UR12, c[0x0][0x290] ;  /* 0x0000a400000c7ab9 */ /* 0x000fe20000000800 */
[----:B----4-:R-:W-:Y:S01]  /*cd90*/  SEL R180, R180, RZ, !P2 ;  /* 0x000000ffb4b47207 */ /* 0x010fe20005000000 */
[----:B------:R-:W-:Y:S01]  /*cda0*/  ULDC UR13, c[0x0][0x288] ;  /* 0x0000a200000d7ab9 */ /* 0x000fe20000000800 */
[----:B------:R-:W-:-:S02]  /*cdb0*/  WARPGROUP.DEPBAR.LE gsb0, 0x0 ;  /* 0x00008000000079c5 */ /* 0x000fc40000010000 */
[----:B------:R-:W-:Y:S01]  /*cdc0*/  FMUL R24, R24, UR7 ;  /* 0x0000000718187c20 */ /* 0x000fe20008400000 */
[----:B------:R-:W-:Y:S01]  /*cdd0*/  FMUL R25, R25, UR7 ;  /* 0x0000000719197c20 */ /* 0x000fe20008400000 */
[----:B------:R-:W-:Y:S02]  /*cde0*/  LOP3.LUT R245, R245, 0x39, R219, 0xfe, !PT ;  /* 0x00000039f5f57812 */ /* 0x000fe400078efedb */
[----:B------:R-:W-:Y:S02]  /*cdf0*/  LOP3.LUT R235, R235, 0x38, R219, 0xfe, !PT ;  /* 0x00000038ebeb7812 */ /* 0x000fe400078efedb */
[----:B------:R-:W-:Y:S02]  /*ce00*/  LOP3.LUT R239, R239, 0x31, R219, 0xfe, !PT ;  /* 0x00000031efef7812 */ /* 0x000fe400078efedb */
[----:B------:R-:W-:Y:S01]  /*ce10*/  LOP3.LUT R251, R251, 0x30, R219, 0xfe, !PT ;  /* 0x00000030fbfb7812 */ /* 0x000fe200078efedb */
[----:B------:R-:W-:Y:S01]  /*ce20*/  IMAD.U32 R225, RZ, RZ, UR4 ;  /* 0x00000004ffe17e24 */ /* 0x000fe2000f8e00ff */
[----:B------:R-:W-:-:S02]  /*ce30*/  FSEL R24, R24, -INF , P0 ;  /* 0xff80000018187808 */ /* 0x000fc40000000000 */
[----:B------:R-:W-:Y:S01]  /*ce40*/  LOP3.LUT R252, R252, 0x3, RZ, 0xc0, !PT ;  /* 0x00000003fcfc7812 */ /* 0x000fe200078ec0ff */
[----:B------:R-:W-:Y:S01]  /*ce50*/  IMAD.U32 R224, RZ, RZ, UR4 ;  /* 0x00000004ffe07e24 */ /* 0x000fe2000f8e00ff */
[----:B------:R-:W-:Y:S01]  /*ce60*/  ISETP.GE.AND P0, PT, R18, R228, PT ;  /* 0x000000e41200720c */ /* 0x000fe20003f06270 */
[----:B------:R-:W-:Y:S01]  /*ce70*/  FMUL R26, R26, UR7 ;  /* 0x000000071a1a7c20 */ /* 0x000fe20008400000 */
[----:B------:R-:W-:Y:S01]  /*ce80*/  LOP3.LUT R218, R218, 0x3, RZ, 0xc0, !PT ;  /* 0x00000003dada7812 */ /* 0x000fe200078ec0ff */
[----:B------:R-:W-:Y:S01]  /*ce90*/  BAR.SYNC.DEFER_BLOCKING 0x0 ;  /* 0x0000000000007b1d */ /* 0x000fe20000010000 */
[----:B------:R-:W-:Y:S02]  /*cea0*/  FSEL R25, R25, -INF , P0 ;  /* 0xff80000019197808 */ /* 0x000fe40000000000 */
[----:B------:R-:W-:Y:S01]  /*ceb0*/  ISETP.GE.AND P0, PT, R9, R227, PT ;  /* 0x000000e30900720c */ /* 0x000fe20003f06270 */
[----:B------:R-:W-:Y:S02]  /*cec0*/  IMAD.U32 R227, RZ, RZ, UR4 ;  /* 0x00000004ffe37e24 */ /* 0x000fe4000f8e00ff */
[----:B------:R-:W-:Y:S01]  /*ced0*/  FMUL R27, R27, UR7 ;  /* 0x000000071b1b7c20 */ /* 0x000fe20008400000 */
[----:B------:R-:W-:-:S02]  /*cee0*/  FSEL R26, R26, -INF , P0 ;  /* 0xff8000001a1a7808 */ /* 0x000fc40000000000 */
[----:B------:R-:W-:Y:S01]  /*cef0*/  ISETP.GE.AND P0, PT, R9, R228, PT ;  /* 0x000000e40900720c */ /* 0x000fe20003f06270 */
[----:B------:R-:W-:Y:S01]  /*cf00*/  IMAD.U32 R228, RZ, RZ, UR4 ;  /* 0x00000004ffe47e24 */ /* 0x000fe2000f8e00ff */
[----:B------:R-:W-:Y:S01]  /*cf10*/  LOP3.LUT R227, R227, 0x8, R219, 0xfe, !PT ;  /* 0x00000008e3e37812 */ /* 0x000fe200078efedb */
[----:B------:R-:W-:Y:S01]  /*cf20*/  FMUL R28, R28, UR7 ;  /* 0x000000071c1c7c20 */ /* 0x000fe20008400000 */
[----:B------:R-:W-:Y:S02]  /*cf30*/  FSEL R27, R27, -INF , P0 ;  /* 0xff8000001b1b7808 */ /* 0x000fe40000000000 */
[----:B------:R-:W-:Y:S02]  /*cf40*/  ISETP.GE.AND P0, PT, R18, R227, PT ;  /* 0x000000e31200720c */ /* 0x000fe40003f06270 */
[----:B------:R-:W-:Y:S01]  /*cf50*/  LOP3.LUT R228, R228, 0x9, R219, 0xfe, !PT ;  /* 0x00000009e4e47812 */ /* 0x000fe200078efedb */
[----:B------:R-:W-:Y:S01]  /*cf60*/  FMUL R29, R29, UR7 ;  /* 0x000000071d1d7c20 */ /* 0x000fe20008400000 */
[----:B------:R-:W-:-:S02]  /*cf70*/  FSEL R28, R28, -INF , P0 ;  /* 0xff8000001c1c7808 */ /* 0x000fc40000000000 */
[----:B------:R-:W-:Y:S01]  /*cf80*/  ISETP.GE.AND P0, PT, R18, R228, PT ;  /* 0x000000e41200720c */ /* 0x000fe20003f06270 */
[----:B------:R-:W-:-:S03]  /*cf90*/  FMUL R30, R30, UR7 ;  /* 0x000000071e1e7c20 */ /* 0x000fc60008400000 */
[----:B------:R-:W-:Y:S02]  /*cfa0*/  FSEL R29, R29, -INF , P0 ;  /* 0xff8000001d1d7808 */ /* 0x000fe40000000000 */
[----:B------:R-:W-:Y:S01]  /*cfb0*/  ISETP.GE.AND P0, PT, R9, R227, PT ;  /* 0x000000e30900720c */ /* 0x000fe20003f06270 */
[----:B------:R-:W-:Y:S02]  /*cfc0*/  IMAD.U32 R227, RZ, RZ, UR4 ;  /* 0x00000004ffe37e24 */ /* 0x000fe4000f8e00ff */
[----:B------:R-:W-:Y:S01]  /*cfd0*/  FMUL R31, R31, UR7 ;  /* 0x000000071f1f7c20 */ /* 0x000fe20008400000 */
[----:B------:R-:W-:Y:S02]  /*cfe0*/  FSEL R30, R30, -INF , P0 ;  /* 0xff8000001e1e7808 */ /* 0x000fe40000000000 */
[----:B------:R-:W-:Y:S01]  /*cff0*/  ISETP.GE.AND P0, PT, R9, R228, PT ;  /* 0x000000e40900720c */ /* 0x000fe20003f06270 */
[----:B------:R-:W-:Y:S01]  /*d000*/  IMAD.U32 R228, RZ, RZ, UR4 ;  /* 0x00000004ffe47e24 */ /* 0x000fe2000f8e00ff */
[----:B------:R-:W-:Y:S01]  /*d010*/  LOP3.LUT R227, R227, 0x10, R219, 0xfe, !PT ;  /* 0x00000010e3e37812 */ /* 0x000fe200078efedb */
[----:B------:R-:W-:Y:S01]  /*d020*/  FMUL R32, R32, UR7 ;  /* 0x0000000720207c20 */ /* 0x000fe20008400000 */
[----:B------:R-:W-:-:S02]  /*d030*/  FSEL R31, R31, -INF , P0 ;  /* 0xff8000001f1f7808 */ /* 0x000fc40000000000 */
[----:B------:R-:W-:Y:S02]  /*d040*/  ISETP.GE.AND P0, PT, R18, R227, PT ;  /* 0x000000e31200720c */ /* 0x000fe40003f06270 */
[----:B------:R-:W-:Y:S01]  /*d050*/  LOP3.LUT R228, R228, 0x11, R219, 0xfe, !PT ;  /* 0x00000011e4e47812 */ /* 0x000fe200078efedb */
[----:B------:R-:W-:Y:S01]  /*d060*/  FMUL R33, R33, UR7 ;  /* 0x0000000721217c20 */ /* 0x000fe20008400000 */
[----:B------:R-:W-:Y:S02]  /*d070*/  FSEL R32, R32, -INF , P0 ;  /* 0xff80000020207808 */ /* 0x000fe40000000000 */
[----:B------:R-:W-:Y:S01]  /*d080*/  ISETP.GE.AND P0, PT, R18, R228, PT ;  /* 0x000000e41200720c */ /* 0x000fe20003f06270 */
[----:B------:R-:W-:-:S03]  /*d090*/  FMUL R34, R34, UR7 ;  /* 0x0000000722227c20 */ /* 0x000fc60008400000 */
[----:B------:R-:W-:Y:S02]  /*d0a0*/  FSEL R33, R33, -INF , P0 ;  /* 0xff80000021217808 */ /* 0x000fe40000000000 */
[----:B------:R-:W-:Y:S01]  /*d0b0*/  ISETP.GE.AND P0, PT, R9, R227, PT ;  /* 0x000000e30900720c */ /* 0x000fe20003f06270 */
[----:B------:R-:W-:-:S03]  /*d0c0*/  FMUL R35, R35, UR7 ;  /* 0x0000000723237c20 */ /* 0x000fc60008400000 */
[----:B------:R-:W-:Y:S02]  /*d0d0*/  FSEL R34, R34, -INF , P0 ;  /* 0xff80000022227808 */ /* 0x000fe40000000000 */
[----:B------:R-:W-:Y:S01]  /*d0e0*/  ISETP.GE.AND P0, PT, R9, R228, PT ;  /* 0x000000e40900720c */ /* 0x000fe20003f06270 */
[----:B------:R-:W-:Y:S01]  /*d0f0*/  FMUL R36, R36, UR7 ;  /* 0x0000000724247c20 */ /* 0x000fe20008400000 */
[----:B------:R-:W-:Y:S02]  /*d100*/  IMAD.U32 R227, RZ, RZ, UR4 ;  /* 0x00000004ffe37e24 */ /* 0x000fe4000f8e00ff */
[----:B------:R-:W-:Y:S02]  /*d110*/  FSEL R35, R35, -INF , P0 ;  /* 0xff80000023237808 */ /* 0x000fe40000000000 */
[----:B------:R-:W-:Y:S01]  /*d120*/  ISETP.GE.AND P0, PT, R18, R229, PT ;  /* 0x000000e51200720c */ /* 0x000fe20003f06270 */
[----:B------:R-:W-:Y:S01]  /*d130*/  FMUL R37, R37, UR7 ;  /* 0x0000000725257c20 */ /* 0x000fe20008400000 */
[----:B------:R-:W-:-:S02]  /*d140*/  LOP3.LUT R227, R227, 0x79, R219, 0xfe, !PT ;  /* 0x00000079e3e37812 */ /* 0x000fc400078efedb */
[----:B------:R-:W-:Y:S02]  /*d150*/  FSEL R36, R36, -INF , P0 ;  /* 0xff80000024247808 */ /* 0x000fe40000000000 */
[----:B------:R-:W-:-:S04]  /*d160*/  ISETP.GE.AND P0, PT, R18, R230, PT ;  /* 0x000000e61200720c */ /* 0x000fc80003f06270 */
[----:B------:R-:W-:Y:S02]  /*d170*/  FSEL R37, R37, -INF , P0 ;  /* 0xff80000025257808 */ /* 0x000fe40000000000 */
[----:B------:R-:W-:Y:S01]  /*d180*/  ISETP.GE.AND P0, PT, R18, R227, PT ;  /* 0x000000e31200720c */ /* 0x000fe20003f06270 */
[----:B------:R-:W-:-:S03]  /*d190*/  FMUL R38, R38, UR7 ;  /* 0x0000000726267c20 */ /* 0x000fc60008400000 */
[----:B------:R-:W-:Y:S02]  /*d1a0*/  SEL R228, RZ, 0x4, P0 ;  /* 0x00000004ffe47807 */ /* 0x000fe40000000000 */
[----:B------:R-:W-:Y:S01]  /*d1b0*/  ISETP.GE.AND P0, PT, R9, R229, PT ;  /* 0x000000e50900720c */ /* 0x000fe20003f06270 */
[----:B------:R-:W-:Y:S02]  /*d1c0*/  IMAD.U32 R229, RZ, RZ, UR4 ;  /* 0x00000004ffe57e24 */ /* 0x000fe4000f8e00ff */
[----:B------:R-:W-:Y:S01]  /*d1d0*/  FMUL R39, R39, UR7 ;  /* 0x0000000727277c20 */ /* 0x000fe20008400000 */
[----:B------:R-:W-:Y:S02]  /*d1e0*/  FSEL R38, R38, -INF , P0 ;  /* 0xff80000026267808 */ /* 0x000fe40000000000 */
[----:B------:R-:W-:Y:S02]  /*d1f0*/  ISETP.GE.AND P0, PT, R9, R230, PT ;  /* 0x000000e60900720c */ /* 0x000fe40003f06270 */
[----:B------:R-:W-:-:S02]  /*d200*/  LOP3.LUT R229, R229, 0x29, R219, 0xfe, !PT ;  /* 0x00000029e5e57812 */ /* 0x000fc400078efedb */
[----:B------:R-:W-:Y:S02]  /*d210*/  FSEL R39, R39, -INF , P0 ;  /* 0xff80000027277808 */ /* 0x000fe40000000000 */
        /* <DEDUP_REMOVED lines=8> */
[----:B------:R-:W-:Y:S02]  /*d2a0*/  ISETP.GE.AND P0, PT, R9, R229, PT ;  /* 0x000000e50900720c */ /* 0x000fe40003f06270 */
[----:B------:R-:W-:-:S04]  /*d2b0*/  MOV R229, UR4 ;  /* 0x0000000400e57c02 */ /* 0x000fc80008000f00 */
        /* <DEDUP_REMOVED lines=27> */
[----:B------:R-:W-:Y:S01]  /*d470*/  SEL R245, RZ, 0x1, P0 ;  /* 0x00000001fff57807 */ /* 0x000fe20000000000 */
[----:B------:R-:W-:-:S04]  /*d480*/  IMAD.IADD R249, R249, 0x1, R250 ;  /* 0x00000001f9f97824 */ /* 0x000fc800078e02fa */
[----:B------:R-:W-:Y:S01]  /*d490*/  IMAD.IADD R243, R245, 0x1, R243 ;  /* 0x00000001f5f37824 */ /* 0x000fe200078e02f3 */
[----:B------:R-:W-:Y:S01]  /*d4a0*/  LOP3.LUT R249, R249, 0x3, RZ, 0xc0, !PT ;  /* 0x00000003f9f97812 */ /* 0x000fe200078ec0ff */
[----:B------:R-:W-:-:S03]  /*d4b0*/  IMAD.IADD R242, R242, 0x1, R251 ;  /* 0x00000001f2f27824 */ /* 0x000fc600078e02fb */
[----:B------:R-:W-:Y:S01]  /*d4c0*/  LOP3.LUT R243, R243, 0x3, RZ, 0xc0, !PT ;  /* 0x00000003f3f37812 */ /* 0x000fe200078ec0ff */
[----:B------:R-:W-:Y:S01]  /*d4d0*/  IMAD.IADD R229, R246, 0x1, R229 ;  /* 0x00000001f6e57824 */ /* 0x000fe200078e02e5 */
[----:B------:R-:W-:Y:S02]  /*d4e0*/  IADD3 R247, R249, R248, R247 ;  /* 0x000000f8f9f77210 */ /* 0x000fe40007ffe0f7 */
[----:B------:R-:W-:Y:S02]  /*d4f0*/  IADD3 R240, R243, R241, R240 ;  /* 0x000000f1f3f07210 */ /* 0x000fe40007ffe0f0 */
[----:B------:R-:W-:Y:S01]  /*d500*/  LOP3.LUT R242, R242, 0x3, RZ, 0xc0, !PT ;  /* 0x00000003f2f27812 */ /* 0x000fe200078ec0ff */
[----:B------:R-:W-:Y:S01]  /*d510*/  IMAD.SHL.U32 R247, R247, 0x100, RZ ;  /* 0x00000100f7f77824 */ /* 0x000fe200078e00ff */
[----:B------:R-:W-:Y:S02]  /*d520*/  LOP3.LUT R240, R240, 0xf, RZ, 0xc0, !PT ;  /* 0x0000000ff0f07812 */ /* 0x000fe400078ec0ff */
[----:B------:R-:W-:-:S02]  /*d530*/  IADD3 R235, R242, R239, R235 ;  /* 0x000000eff2eb7210 */ /* 0x000fc40007ffe0eb */
[----:B------:R-:W-:Y:S02]  /*d540*/  LOP3.LUT R229, R229, 0x3, RZ, 0xc0, !PT ;  /* 0x00000003e5e57812 */ /* 0x000fe400078ec0ff */
[----:B------:R-:W-:Y:S01]  /*d550*/  LOP3.LUT R247, R247, 0xf00, RZ, 0xe2, !PT ;  /* 0x00000f00f7f77812 */ /* 0x000fe200078ee2ff */
[----:B------:R-:W-:Y:S01]  /*d560*/  IMAD R235, R235, 0x10, R240 ;  /* 0x00000010ebeb7824 */ /* 0x000fe200078e02f0 */
[----:B------:R-:W-:-:S04]  /*d570*/  IADD3 R229, R229, R244, R230 ;  /* 0x000000f4e5e57210 */ /* 0x000fc80007ffe0e6 */
[----:B------:R-:W-:Y:S01]  /*d580*/  LOP3.LUT R235, R235, 0xff, RZ, 0xc0, !PT ;  /* 0x000000ffebeb7812 */ /* 0x000fe200078ec0ff */
[----:B------:R-:W-:-:S04]  /*d590*/  IMAD R229, R229, 0x1000, R247 ;  /* 0x00001000e5e57824 */ /* 0x000fc800078e02f7 */
[----:B------:R-:W-:-:S05]  /*d5a0*/  IMAD.IADD R229, R229, 0x1, R235 ;  /* 0x00000001e5e57824 */ /* 0x000fca00078e02eb */
[----:B------:R-:W-:-:S04]  /*d5b0*/  LOP3.LUT R229, R229, 0xffff, RZ, 0xc0, !PT ;  /* 0x0000ffffe5e57812 */ /* 0x000fc800078ec0ff */
[----:B------:R-:W-:-:S04]  /*d5c0*/  SHF.R.U32.HI R230, RZ, 0xf, R229 ;  /* 0x0000000fffe67819 */ /* 0x000fc800000116e5 */
[----:B------:R-:W-:Y:S01]  /*d5d0*/  LOP3.LUT R230, R230, 0x1, RZ, 0xc0, !PT ;  /* 0x00000001e6e67812 */ /* 0x000fe200078ec0ff */
[----:B------:R-:W-:-:S03]  /*d5e0*/  FMUL R40, R40, UR7 ;  /* 0x0000000728287c20 */ /* 0x000fc60008400000 */
[----:B------:R-:W-:Y:S02]  /*d5f0*/  ISETP.NE.U32.AND P1, PT, R230, 0x1, PT ;  /* 0x00000001e600780c */ /* 0x000fe40003f25070 */
[----:B------:R-:W-:-:S04]  /*d600*/  SHF.R.U32.HI R230, RZ, 0xe, R229 ;  /* 0x0000000effe67819 */ /* 0x000fc800000116e5 */
[----:B------:R-:W-:Y:S02]  /*d610*/  LOP3.LUT R230, R230, 0x1, RZ, 0xc0, !PT ;  /* 0x00000001e6e67812 */ /* 0x000fe400078ec0ff */
[----:B------:R-:W-:Y:S02]  /*d620*/  FSEL R40, R40, -INF , P1 ;  /* 0xff80000028287808 */ /* 0x000fe40000800000 */
[----:B------:R-:W-:Y:S02]  /*d630*/  ISETP.NE.U32.AND P1, PT, R230, 0x1, PT ;  /* 0x00000001e600780c */ /* 0x000fe40003f25070 */
[----:B------:R-:W-:Y:S01]  /*d640*/  SHF.R.U32.HI R230, RZ, 0xd, R229 ;  /* 0x0000000dffe67819 */ /* 0x000fe200000116e5 */
[----:B------:R-:W-:-:S03]  /*d650*/  FMUL R41, R41, UR7 ;  /* 0x0000000729297c20 */ /* 0x000fc60008400000 */
        /* <DEDUP_REMOVED lines=53> */
[--C-:B------:R-:W-:Y:S01]  /*d9b0*/  SHF.R.U32.HI R230, RZ, 0x2, R229.reuse ;  /* 0x00000002ffe67819 */ /* 0x100fe200000116e5 */
[----:B------:R-:W-:Y:S01]  /*d9c0*/  FMUL R52, R52, UR7 ;  /* 0x0000000734347c20 */ /* 0x000fe20008400000 */
[----:B------:R-:W-:Y:S02]  /*d9d0*/  SHF.R.U32.HI R229, RZ, 0x1, R229 ;  /* 0x00000001ffe57819 */ /* 0x000fe400000116e5 */
[----:B------:R-:W-:Y:S01]  /*d9e0*/  LOP3.LUT R230, R230, 0x1, RZ, 0xc0, !PT ;  /* 0x00000001e6e67812 */ /* 0x000fe200078ec0ff */
[----:B------:R-:W-:Y:S01]  /*d9f0*/  FMUL R53, R53, UR7 ;  /* 0x0000000735357c20 */ /* 0x000fe20008400000 */
[----:B------:R-:W-:-:S02]  /*da00*/  FSEL R52, R52, -INF , P1 ;  /* 0xff80000034347808 */ /* 0x000fc40000800000 */
[----:B------:R-:W-:Y:S02]  /*da10*/  ISETP.NE.U32.AND P1, PT, R230, 0x1, PT ;  /* 0x00000001e600780c */ /* 0x000fe40003f25070 */
[----:B------:R-:W-:Y:S02]  /*da20*/  LOP3.LUT R229, R229, 0x1, RZ, 0xc0, !PT ;  /* 0x00000001e5e57812 */ /* 0x000fe400078ec0ff */
[----:B------:R-:W-:Y:S02]  /*da30*/  FSEL R53, R53, -INF , P1 ;  /* 0xff80000035357808 */ /* 0x000fe40000800000 */
[----:B------:R-:W-:Y:S01]  /*da40*/  ISETP.NE.U32.AND P1, PT, R229, 0x1, PT ;  /* 0x00000001e500780c */ /* 0x000fe20003f25070 */
[----:B------:R-:W-:Y:S02]  /*da50*/  IMAD.U32 R229, RZ, RZ, UR4 ;  /* 0x00000004ffe57e24 */ /* 0x000fe4000f8e00ff */
[----:B------:R-:W-:-:S03]  /*da60*/  FMUL R55, R55, UR7 ;  /* 0x0000000737377c20 */ /* 0x000fc60008400000 */
[----:B------:R-:W-:Y:S02]  /*da70*/  LOP3.LUT R229, R229, 0x78, R219, 0xfe, !PT ;  /* 0x00000078e5e57812 */ /* 0x000fe400078efedb */
        /* <DEDUP_REMOVED lines=24> */
[----:B------:R-:W-:Y:S01]  /*dc00*/  SEL R247, RZ, 0x1, P0 ;  /* 0x00000001fff77807 */ /* 0x000fe20000000000 */
[----:B------:R-:W-:Y:S01]  /*dc10*/  IMAD.U32 R235, RZ, RZ, UR4 ;  /* 0x00000004ffeb7e24 */ /* 0x000fe2000f8e00ff */
[----:B------:R-:W-:-:S04]  /*dc20*/  ISETP.GE.AND P0, PT, R18, R229, PT ;  /* 0x000000e51200720c */ /* 0x000fc80003f06270 */
[----:B------:R-:W-:Y:S02]  /*dc30*/  SEL R243, RZ, 0x7fff8, P0 ;  /* 0x0007fff8fff37807 */ /* 0x000fe40000000000 */
[----:B------:R-:W-:Y:S02]  /*dc40*/  ISETP.GE.AND P0, PT, R9, R229, PT ;  /* 0x000000e50900720c */ /* 0x000fe40003f06270 */
        /* <DEDUP_REMOVED lines=14> */
[----:B------:R-:W-:Y:S02]  /*dd30*/  ISETP.GE.AND P0, PT, R18, R241, PT ;  /* 0x000000f11200720c */ /* 0x000fe40003f06270 */
[----:B------:R-:W-:-:S02]  /*dd40*/  LOP3.LUT R225, R225, 0x58, R219, 0xfe, !PT ;  /* 0x00000058e1e17812 */ /* 0x000fc400078efedb */
[----:B------:R-:W-:Y:S02]  /*dd50*/  SEL R235, RZ, 0x4, P0 ;  /* 0x00000004ffeb7807 */ /* 0x000fe40000000000 */
[----:B------:R-:W-:Y:S02]  /*dd60*/  ISETP.GE.AND P0, PT, R9, R241, PT ;  /* 0x000000f10900720c */ /* 0x000fe40003f06270 */
[----:B------:R-:W-:Y:S02]  /*dd70*/  IADD3 R223, R252, R221, R223 ;  /* 0x000000ddfcdf7210 */ /* 0x000fe40007ffe0df */
        /* <DEDUP_REMOVED lines=10> */
[----:B------:R-:W-:-:S04]  /*de20*/  ISETP.GE.AND P0, PT, R9, R252, PT ;  /* 0x000000fc0900720c */ /* 0x000fc80003f06270 */
[----:B------:R-:W-:Y:S02]  /*de30*/  SEL R252, RZ, 0x1, P0 ;  /* 0x00000001fffc7807 */ /* 0x000fe40000000000 */
[----:B------:R-:W-:-:S04]  /*de40*/  ISETP.GE.AND P0, PT, R18, R224, PT ;  /* 0x000000e01200720c */ /* 0x000fc80003f06270 */
[----:B------:R-:W-:Y:S02]  /*de50*/  SEL R219, RZ, 0x7fff8, P0 ;  /* 0x0007fff8ffdb7807 */ /* 0x000fe40000000000 */
[----:B------:R-:W-:-:S04]  /*de60*/  ISETP.GE.AND P0, PT, R9, R224, PT ;  /* 0x000000e00900720c */ /* 0x000fc80003f06270 */
[----:B------:R-:W-:Y:S02]  /*de70*/  SEL R224, RZ, 0x1fffe, P0 ;  /* 0x0001fffeffe07807 */ /* 0x000fe40000000000 */
[----:B------:R-:W-:Y:S02]  /*de80*/  ISETP.GE.AND P0, PT, R9, R227, PT ;  /* 0x000000e30900720c */ /* 0x000fe40003f06270 */
[----:B------:R-:W-:Y:S02]  /*de90*/  IADD3 R218, R218, R222, R220 ;  /* 0x000000dedada7210 */ /* 0x000fe40007ffe0dc */
[----:B------:R-:W-:Y:S01]  /*dea0*/  SEL R220, RZ, 0x1, P0 ;  /* 0x00000001ffdc7807 */ /* 0x000fe20000000000 */
[----:B------:R-:W-:Y:S02]  /*deb0*/  IMAD.IADD R229, R247, 0x1, R229 ;  /* 0x00000001f7e57824 */ /* 0x000fe400078e02e5 */
[----:B------:R-:W-:Y:S02]  /*dec0*/  IMAD.IADD R225, R241, 0x1, R225 ;  /* 0x00000001f1e17824 */ /* 0x000fe400078e02e1 */
[----:B------:R-:W-:Y:S01]  /*ded0*/  IMAD.IADD R220, R220, 0x1, R251 ;  /* 0x00000001dcdc7824 */ /* 0x000fe200078e02fb */
[----:B------:R-:W-:Y:S01]  /*dee0*/  LOP3.LUT R229, R229, 0x3, RZ, 0xc0, !PT ;  /* 0x00000003e5e57812 */ /* 0x000fe200078ec0ff */
[----:B------:R-:W-:Y:S01]  /*def0*/  IMAD.IADD R248, R250, 0x1, R248 ;  /* 0x00000001faf87824 */ /* 0x000fe200078e02f8 */
[----:B------:R-:W-:-:S02]  /*df00*/  IADD3 R224, R252, R224, RZ ;  /* 0x000000e0fce07210 */ /* 0x000fc40007ffe0ff */
[----:B------:R-:W-:Y:S02]  /*df10*/  LOP3.LUT R220, R220, 0x3, RZ, 0xc0, !PT ;  /* 0x00000003dcdc7812 */ /* 0x000fe400078ec0ff */
[----:B------:R-:W-:Y:S01]  /*df20*/  LOP3.LUT R225, R225, 0x3, RZ, 0xc0, !PT ;  /* 0x00000003e1e17812 */ /* 0x000fe200078ec0ff */
[----:B------:R-:W-:Y:S01]  /*df30*/  IMAD.IADD R242, R244, 0x1, R242 ;  /* 0x00000001f4f27824 */ /* 0x000fe200078e02f2 */
[----:B------:R-:W-:Y:S02]  /*df40*/  IADD3 R220, R220, R249, R228 ;  /* 0x000000f9dcdc7210 */ /* 0x000fe40007ffe0e4 */
[----:B------:R-:W-:Y:S02]  /*df50*/  LOP3.LUT R248, R248, 0x3, RZ, 0xc0, !PT ;  /* 0x00000003f8f87812 */ /* 0x000fe400078ec0ff */
[----:B------:R-:W-:Y:S02]  /*df60*/  IADD3 R229, R229, R243, R230 ;  /* 0x000000f3e5e57210 */ /* 0x000fe40007ffe0e6 */
[----:B------:R-:W-:-:S02]  /*df70*/  LOP3.LUT R224, R224, 0x3, RZ, 0xc0, !PT ;  /* 0x00000003e0e07812 */ /* 0x000fc400078ec0ff */
[----:B------:R-:W-:Y:S01]  /*df80*/  IADD3 R225, R225, R226, R235 ;  /* 0x000000e2e1e17210 */ /* 0x000fe20007ffe0eb */
[----:B------:R-:W-:Y:S01]  /*df90*/  IMAD.SHL.U32 R223, R223, 0x100, RZ ;  /* 0x00000100dfdf7824 */ /* 0x000fe200078e00ff */
[----:B------:R-:W-:Y:S01]  /*dfa0*/  IADD3 R245, R248, R246, R245 ;  /* 0x000000f6f8f57210 */ /* 0x000fe20007ffe0f5 */
[----:B------:R-:W-:Y:S01]  /*dfb0*/  IMAD.SHL.U32 R229, R229, 0x100, RZ ;  /* 0x00000100e5e57824 */ /* 0x000fe200078e00ff */
[----:B------:R-:W-:Y:S02]  /*dfc0*/  IADD3 R219, R224, R219, R221 ;  /* 0x000000dbe0db7210 */ /* 0x000fe40007ffe0dd */
[----:B------:R-:W-:Y:S02]  /*dfd0*/  LOP3.LUT R220, R220, 0xf, RZ, 0xc0, !PT ;  /* 0x0000000fdcdc7812 */ /* 0x000fe400078ec0ff */
[----:B------:R-:W-:Y:S02]  /*dfe0*/  LOP3.LUT R222, R225, 0xf, RZ, 0xc0, !PT ;  /* 0x0000000fe1de7812 */ /* 0x000fe400078ec0ff */
[----:B------:R-:W-:Y:S01]  /*dff0*/  LOP3.LUT R242, R242, 0x3, RZ, 0xc0, !PT ;  /* 0x00000003f2f27812 */ /* 0x000fe200078ec0ff */
[----:B------:R-:W-:Y:S01]  /*e000*/  IMAD R220, R245, 0x10, R220 ;  /* 0x00000010f5dc7824 */ /* 0x000fe200078e02dc */
[----:B------:R-:W-:Y:S01]  /*e010*/  LOP3.LUT R223, R223, 0xf00, RZ, 0xe2, !PT ;  /* 0x00000f00dfdf7812 */ /* 0x000fe200078ee2ff */
[----:B------:R-:W-:Y:S01]  /*e020*/  IMAD R219, R219, 0x10, R222 ;  /* 0x00000010dbdb7824 */ /* 0x000fe200078e02de */
[----:B------:R-:W-:-:S02]  /*e030*/  IADD3 R239, R242, R240, R239 ;  /* 0x000000f0f2ef7210 */ /* 0x000fc40007ffe0ef */
[----:B------:R-:W-:Y:S01]  /*e040*/  LOP3.LUT R224, R229, 0xf00, RZ, 0xe2, !PT ;  /* 0x00000f00e5e07812 */ /* 0x000fe200078ee2ff */
[----:B------:R-:W-:Y:S01]  /*e050*/  IMAD R218, R218, 0x1000, R223 ;  /* 0x00001000dada7824 */ /* 0x000fe200078e02df */
[----:B------:R-:W-:Y:S02]  /*e060*/  LOP3.LUT R221, R220, 0xff, RZ, 0xc0, !PT ;  /* 0x000000ffdcdd7812 */ /* 0x000fe400078ec0ff */
[----:B------:R-:W-:Y:S01]  /*e070*/  LOP3.LUT R219, R219, 0xff, RZ, 0xc0, !PT ;  /* 0x000000ffdbdb7812 */ /* 0x000fe200078ec0ff */
[----:B------:R-:W-:Y:S02]  /*e080*/  IMAD R224, R239, 0x1000, R224 ;  /* 0x00001000efe07824 */ /* 0x000fe400078e02e0 */
[----:B------:R-:W-:Y:S02]  /*e090*/  IMAD.IADD R218, R218, 0x1, R221 ;  /* 0x00000001dada7824 */ /* 0x000fe400078e02dd */
[----:B------:R-:W-:-:S05]  /*e0a0*/  IMAD.IADD R219, R224, 0x1, R219 ;  /* 0x00000001e0db7824 */ /* 0x000fca00078e02db */
[----:B------:R-:W-:Y:S01]  /*e0b0*/  PRMT R218, R218, 0x5410, R219 ;  /* 0x00005410dada7816 */ /* 0x000fe200000000db */
[----:B------:R-:W-:-:S03]  /*e0c0*/  FMUL R54, R54, UR7 ;  /* 0x0000000736367c20 */ /* 0x000fc60008400000 */
[----:B------:R-:W-:-:S04]  /*e0d0*/  SHF.R.U64 R219, R218, 0x1f, RZ ;  /* 0x0000001fdadb7819 */ /* 0x000fc800000012ff */
[----:B------:R-:W-:Y:S01]  /*e0e0*/  LOP3.LUT R219, R219, 0x1, RZ, 0xc0, !PT ;  /* 0x00000001dbdb7812 */ /* 0x000fe200078ec0ff */
[----:B------:R-:W-:Y:S01]  /*e0f0*/  FMUL R220, R56, UR7 ;  /* 0x0000000738dc7c20 */ /* 0x000fe20008400000 */
[----:B------:R-:W-:Y:S02]  /*e100*/  FSEL R54, R54, -INF , P1 ;  /* 0xff80000036367808 */ /* 0x000fe40000800000 */
[----:B------:R-:W-:Y:S02]  /*e110*/  ISETP.NE.U32.AND P1, PT, R219, 0x1, PT ;  /* 0x00000001db00780c */ /* 0x000fe40003f25070 */
[----:B------:R-:W-:Y:S02]  /*e120*/  SHF.R.U64 R56, R218, 0x1e, RZ ;  /* 0x0000001eda387819 */ /* 0x000fe400000012ff */
[----:B------:R-:W-:Y:S02]  /*e130*/  ISETP.NE.U32.AND.EX P1, PT, RZ, RZ, PT, P1 ;  /* 0x000000ffff00720c */ /* 0x000fe40003f25110 */
[----:B------:R-:W-:Y:S01]  /*e140*/  LOP3.LUT R56, R56, 0x1, RZ, 0xc0, !PT ;  /* 0x0000000138387812 */ /* 0x000fe200078ec0ff */
[----:B------:R-:W-:Y:S01]  /*e150*/  FMUL R219, R57, UR7 ;  /* 0x0000000739db7c20 */ /* 0x000fe20008400000 */
[----:B------:R-:W-:-:S02]  /*e160*/  FSEL R220, R220, -INF , P1 ;  /* 0xff800000dcdc7808 */ /* 0x000fc40000800000 */
[----:B------:R-:W-:Y:S02]  /*e170*/  ISETP.NE.U32.AND P1, PT, R56, 0x1, PT ;  /* 0x000000013800780c */ /* 0x000fe40003f25070 */
[----:B------:R-:W-:Y:S02]  /*e180*/  SHF.R.U64 R57, R218, 0x1d, RZ ;  /* 0x0000001dda397819 */ /* 0x000fe400000012ff */
[----:B------:R-:W-:Y:S02]  /*e190*/  ISETP.NE.U32.AND.EX P1, PT, RZ, RZ, PT, P1 ;  /* 0x000000ffff00720c */ /* 0x000fe40003f25110 */
[----:B------:R-:W-:Y:S01]  /*e1a0*/  LOP3.LUT R57, R57, 0x1, RZ, 0xc0, !PT ;  /* 0x0000000139397812 */ /* 0x000fe200078ec0ff */
[----:B------:R-:W-:Y:S01]  /*e1b0*/  FMUL R56, R58, UR7 ;  /* 0x000000073a387c20 */ /* 0x000fe20008400000 */
[----:B------:R-:W-:Y:S02]  /*e1c0*/  FSEL R219, R219, -INF , P1 ;  /* 0xff800000dbdb7808 */ /* 0x000fe40000800000 */
[----:B------:R-:W-:-:S02]  /*e1d0*/  ISETP.NE.U32.AND P1, PT, R57, 0x1, PT ;  /* 0x000000013900780c */ /* 0x000fc40003f25070 */
[----:B------:R-:W-:Y:S02]  /*e1e0*/  SHF.R.U64 R58, R218, 0x1c, RZ ;  /* 0x0000001cda3a7819 */ /* 0x000fe400000012ff */
[----:B------:R-:W-:Y:S02]  /*e1f0*/  ISETP.NE.U32.AND.EX P1, PT, RZ, RZ, PT, P1 ;  /* 0x000000ffff00720c */ /* 0x000fe40003f25110 */
[----:B------:R-:W-:Y:S02]  /*e200*/  LOP3.LUT R58, R58, 0x1, RZ, 0xc0, !PT ;  /* 0x000000013a3a7812 */ /* 0x000fe400078ec0ff */
[----:B------:R-:W-:Y:S02]  /*e210*/  FSEL R56, R56, -INF , P1 ;  /* 0xff80000038387808 */ /* 0x000fe40000800000 */
[----:B------:R-:W-:Y:S02]  /*e220*/  ISETP.NE.U32.AND P1, PT, R58, 0x1, PT ;  /* 0x000000013a00780c */ /* 0x000fe40003f25070 */
[----:B------:R-:W-:Y:S01]  /*e230*/  SHF.R.U64 R58, R218, 0x1b, RZ ;  /* 0x0000001bda3a7819 */ /* 0x000fe200000012ff */
[----:B------:R-:W-:Y:S01]  /*e240*/  FMUL R57, R59, UR7 ;  /* 0x000000073b397c20 */ /* 0x000fe20008400000 */
[----:B------:R-:W-:-:S02]  /*e250*/  ISETP.NE.U32.AND.EX P1, PT, RZ, RZ, PT, P1 ;  /* 0x000000ffff00720c */ /* 0x000fc40003f25110 */
[----:B------:R-:W-:Y:S02]  /*e260*/  LOP3.LUT R58, R58, 0x1, RZ, 0xc0, !PT ;  /* 0x000000013a3a7812 */ /* 0x000fe400078ec0ff */
[----:B------:R-:W-:Y:S02]  /*e270*/  FSEL R57, R57, -INF , P1 ;  /* 0xff80000039397808 */ /* 0x000fe40000800000 */
[----:B------:R-:W-:Y:S02]  /*e280*/  ISETP.NE.U32.AND P1, PT, R58, 0x1, PT ;  /* 0x000000013a00780c */ /* 0x000fe40003f25070 */
[----:B------:R-:W-:Y:S01]  /*e290*/  SHF.R.U64 R58, R218, 0x1a, RZ ;  /* 0x0000001ada3a7819 */ /* 0x000fe200000012ff */
[----:B------:R-:W-:Y:S01]  /*e2a0*/  FMUL R222, R60, UR7 ;  /* 0x000000073cde7c20 */ /* 0x000fe20008400000 */
[----:B------:R-:W-:Y:S02]  /*e2b0*/  ISETP.NE.U32.AND.EX P1, PT, RZ, RZ, PT, P1 ;  /* 0x000000ffff00720c */ /* 0x000fe40003f25110 */
[----:B------:R-:W-:-:S02]  /*e2c0*/  LOP3.LUT R58, R58, 0x1, RZ, 0xc0, !PT ;  /* 0x000000013a3a7812 */ /* 0x000fc400078ec0ff */
[----:B------:R-:W-:Y:S02]  /*e2d0*/  FSEL R222, R222, -INF , P1 ;  /* 0xff800000dede7808 */ /* 0x000fe40000800000 */
[----:B------:R-:W-:Y:S02]  /*e2e0*/  ISETP.NE.U32.AND P1, PT, R58, 0x1, PT ;  /* 0x000000013a00780c */ /* 0x000fe40003f25070 */
[----:B------:R-:W-:Y:S01]  /*e2f0*/  SHF.R.U64 R59, R218, 0x19, RZ ;  /* 0x00000019da3b7819 */ /* 0x000fe200000012ff */
[----:B------:R-:W-:Y:S01]  /*e300*/  FMUL R221, R61, UR7 ;  /* 0x000000073ddd7c20 */ /* 0x000fe20008400000 */
[----:B------:R-:W-:Y:S02]  /*e310*/  ISETP.NE.U32.AND.EX P1, PT, RZ, RZ, PT, P1 ;  /* 0x000000ffff00720c */ /* 0x000fe40003f25110 */
[----:B------:R-:W-:Y:S02]  /*e320*/  LOP3.LUT R59, R59, 0x1, RZ, 0xc0, !PT ;  /* 0x000000013b3b7812 */ /* 0x000fe400078ec0ff */
[----:B------:R-:W-:-:S02]  /*e330*/  FSEL R221, R221, -INF , P1 ;  /* 0xff800000dddd7808 */ /* 0x000fc40000800000 */
[----:B------:R-:W-:Y:S02]  /*e340*/  ISETP.NE.U32.AND P1, PT, R59, 0x1, PT ;  /* 0x000000013b00780c */ /* 0x000fe40003f25070 */
[----:B------:R-:W-:Y:S01]  /*e350*/  SHF.R.U64 R60, R218, 0x18, RZ ;  /* 0x00000018da3c7819 */ /* 0x000fe200000012ff */
[----:B------:R-:W-:Y:S01]  /*e360*/  FMUL R58, R62, UR7 ;  /* 0x000000073e3a7c20 */ /* 0x000fe20008400000 */
[----:B------:R-:W-:Y:S02]  /*e370*/  ISETP.NE.U32.AND.EX P1, PT, RZ, RZ, PT, P1 ;  /* 0x000000ffff00720c */ /* 0x000fe40003f25110 */
[----:B------:R-:W-:Y:S02]  /*e380*/  LOP3.LUT R60, R60, 0x1, RZ, 0xc0, !PT ;  /* 0x000000013c3c7812 */ /* 0x000fe400078ec0ff */
[----:B------:R-:W-:Y:S02]  /*e390*/  FSEL R58, R58, -INF , P1 ;  /* 0xff8000003a3a7808 */ /* 0x000fe40000800000 */
[----:B------:R-:W-:-:S02]  /*e3a0*/  ISETP.NE.U32.AND P1, PT, R60, 0x1, PT ;  /* 0x000000013c00780c */ /* 0x000fc40003f25070 */
[----:B------:R-:W-:Y:S01]  /*e3b0*/  SHF.R.U64 R60, R218, 0x17, RZ ;  /* 0x00000017da3c7819 */ /* 0x000fe200000012ff */
[----:B------:R-:W-:Y:S01]  /*e3c0*/  FMUL R59, R63, UR7 ;  /* 0x000000073f3b7c20 */ /* 0x000fe20008400000 */
        /* <DEDUP_REMOVED lines=58> */
[C---:B------:R-:W-:Y:S01]  /*e770*/  SHF.R.U64 R65, R218.reuse, 0xd, RZ ;  /* 0x0000000dda417819 */ /* 0x040fe200000012ff */
        /* <DEDUP_REMOVED lines=77> */
[----:B------:R-:W-:-:S04]  /*ec50*/  FMNMX R71, R24, R25, !PT ;  /* 0x0000001918477209 */ /* 0x000fc80007800000 */
        /* <DEDUP_REMOVED lines=29> */
[----:B------:R-:W-:-:S05]  /*ee30*/  FMNMX R76, R230, R71, !PT ;  /* 0x00000047e64c7209 */ /* 0x000fca0007800000 */
[----:B------:R-:W0:Y:S02]  /*ee40*/  SHFL.BFLY PT, R71, R76, 0x2, 0x1f ;  /* 0x0c401f004c477f89 */ /* 0x000e2400000e0000 */
[----:B0-----:R-:W-:-:S05]  /*ee50*/  FMNMX R77, R76, R71, !PT ;  /* 0x000000474c4d7209 */ /* 0x001fca0007800000 */
[----:B------:R-:W0:Y:S01]  /*ee60*/  SHFL.BFLY PT, R78, R77, 0x1, 0x1f ;  /* 0x0c201f004d4e7f89 */ /* 0x000e2200000e0000 */
[----:B------:R-:W-:-:S05]  /*ee70*/  FMUL R72, R87, UR7 ;  /* 0x0000000757487c20 */ /* 0x000fca0008400000 */
[----:B------:R-:W-:Y:S02]  /*ee80*/  FSEL R72, R72, -INF , P0 ;  /* 0xff80000048487808 */ /* 0x000fe40000000000 */
[----:B0-----:R-:W-:-:S05]  /*ee90*/  FMNMX R71, R77, R78, !PT ;  /* 0x0000004e4d477209 */ /* 0x001fca0007800000 */
[----:B------:R-:W-:-:S04]  /*eea0*/  FADD R24, R24, -R71 ;  /* 0x8000004718187221 */ /* 0x000fc80000000000 */
[----:B------:R-:W-:-:S05]  /*eeb0*/  FMUL R78, R24, 1.4426950216293334961 ;  /* 0x3fb8aa3b184e7820 */ /* 0x000fca0000400000 */
[----:B------:R-:W-:Y:S01]  /*eec0*/  FSETP.GEU.AND P0, PT, R78, -126, PT ;  /* 0xc2fc00004e00780b */ /* 0x000fe20003f0e000 */
[----:B------:R-:W-:-:S12]  /*eed0*/  FADD R25, R25, -R71 ;  /* 0x8000004719197221 */ /* 0x000fd80000000000 */
[----:B------:R-:W-:-:S04]  /*eee0*/  @!P0 FMUL R78, R78, 0.5 ;  /* 0x3f0000004e4e8820 */ /* 0x000fc80000400000 */
[----:B------:R-:W0:Y:S01]  /*eef0*/  MUFU.EX2 R24, R78 ;  /* 0x0000004e00187308 */ /* 0x000e220000000800 */
[----:B------:R-:W-:Y:S01]  /*ef00*/  FMUL R76, R25, 1.4426950216293334961 ;  /* 0x3fb8aa3b194c7820 */ /* 0x000fe20000400000 */
[----:B0-----:R-:W-:-:S04]  /*ef10*/  @!P0 FMUL R24, R24, R24 ;  /* 0x0000001818188220 */ /* 0x001fc80000400000 */
        /* <DEDUP_REMOVED lines=109> */
[----:B------:R-:W-:Y:S01]  /*f5f0*/  FMUL R70, R86, UR7 ;  /* 0x0000000756467c20 */ /* 0x000fe20008400000 */
[----:B------:R-:W-:-:S11]  /*f600*/  FADD R224, R224, -R71 ;  /* 0x80000047e0e07221 */ /* 0x000fd60000000000 */
        /* <DEDUP_REMOVED lines=46> */
[----:B------:R-:W-:-:S13]  /*f8f0*/  FSETP.GEU.AND P0, PT, R219, -126, PT ;  /* 0xc2fc0000db00780b */ /* 0x000fda0003f0e000 */
[----:B------:R-:W-:-:S04]  /*f900*/  @!P0 FMUL R219, R219, 0.5 ;  /* 0x3f000000dbdb8820 */ /* 0x000fc80000400000 */
[----:B------:R0:W1:Y:S02]  /*f910*/  MUFU.EX2 R82, R219 ;  /* 0x000000db00527308 */ /* 0x0000640000000800 */
[----:B0-----:R-:W-:-:S04]  /*f920*/  FMNMX R219, R26, R27, !PT ;  /* 0x0000001b1adb7209 */ /* 0x001fc80007800000 */
        /* <DEDUP_REMOVED lines=10> */
[----:B------:R-:W-:Y:S01]  /*f9d0*/  FMNMX R220, R50, R219, !PT ;  /* 0x000000db32dc7209 */ /* 0x000fe20007800000 */
[----:B------:R-:W-:-:S03]  /*f9e0*/  FADD R228, R228, -R71 ;  /* 0x80000047e4e47221 */ /* 0x000fc60000000000 */
[----:B------:R-:W-:Y:S01]  /*f9f0*/  FMNMX R219, R51, R220, !PT ;  /* 0x000000dc33db7209 */ /* 0x000fe20007800000 */
[----:B------:R-:W-:-:S03]  /*fa00*/  FMUL R228, R228, 1.4426950216293334961 ;  /* 0x3fb8aa3be4e47820 */ /* 0x000fc60000400000 */
[----:B------:R-:W-:Y:S01]  /*fa10*/  FMNMX R220, R54, R219, !PT ;  /* 0x000000db36dc7209 */ /* 0x000fe20007800000 */
[----:B-1----:R-:W-:-:S03]  /*fa20*/  @!P0 FMUL R82, R82, R82 ;  /* 0x0000005252528220 */ /* 0x002fc60000400000 */
[----:B------:R-:W-:Y:S02]  /*fa30*/  FMNMX R219, R55, R220, !PT ;  /* 0x000000dc37db7209 */ /* 0x000fe40007800000 */
[----:B------:R-:W-:Y:S02]  /*fa40*/  FSETP.GEU.AND P0, PT, R228, -126, PT ;  /* 0xc2fc0000e400780b */ /* 0x000fe40003f0e000 */
[----:B------:R-:W-:-:S04]  /*fa50*/  FMNMX R220, R56, R219, !PT ;  /* 0x000000db38dc7209 */ /* 0x000fc80007800000 */
[----:B------:R-:W-:-:S04]  /*fa60*/  FMNMX R219, R57, R220, !PT ;  /* 0x000000dc39db7209 */ /* 0x000fc80007800000 */
[----:B------:R-:W-:-:S03]  /*fa70*/  FMNMX R220, R58, R219, !PT ;  /* 0x000000db3adc7209 */ /* 0x000fc60007800000 */
[----:B------:R-:W-:Y:S01]  /*fa80*/  @!P0 FMUL R228, R228, 0.5 ;  /* 0x3f000000e4e48820 */ /* 0x000fe20000400000 */
[----:B------:R-:W-:-:S03]  /*fa90*/  FMNMX R219, R59, R220, !PT ;  /* 0x000000dc3bdb7209 */ /* 0x000fc60007800000 */
[----:B------:R-:W0:Y:S01]  /*faa0*/  MUFU.EX2 R74, R228 ;  /* 0x000000e4004a7308 */ /* 0x000e220000000800 */
[----:B------:R-:W-:-:S04]  /*fab0*/  FMNMX R220, R60, R219, !PT ;  /* 0x000000db3cdc7209 */ /* 0x000fc80007800000 */
[----:B------:R-:W-:Y:S01]  /*fac0*/  FMNMX R219, R61, R220, !PT ;  /* 0x000000dc3ddb7209 */ /* 0x000fe20007800000 */
[----:B------:R-:W-:-:S03]  /*fad0*/  FADD R81, R81, -R71 ;  /* 0x8000004751517221 */ /* 0x000fc60000000000 */
[----:B------:R-:W-:Y:S01]  /*fae0*/  FMNMX R220, R62, R219, !PT ;  /* 0x000000db3edc7209 */ /* 0x000fe20007800000 */
[----:B------:R-:W-:-:S03]  /*faf0*/  FMUL R53, R81, 1.4426950216293334961 ;  /* 0x3fb8aa3b51357820 */ /* 0x000fc60000400000 */
[----:B------:R-:W-:Y:S01]  /*fb00*/  FMNMX R219, R63, R220, !PT ;  /* 0x000000dc3fdb7209 */ /* 0x000fe20007800000 */
[----:B0-----:R-:W-:Y:S01]  /*fb10*/  @!P0 FMUL R74, R74, R74 ;  /* 0x0000004a4a4a8220 */ /* 0x001fe20000400000 */
[----:B------:R-:W-:Y:S02]  /*fb20*/  FSETP.GEU.AND P0, PT, R53, -126, PT ;  /* 0xc2fc00003500780b */ /* 0x000fe40003f0e000 */
[----:B------:R-:W-:-:S04]  /*fb30*/  FMNMX R220, R64, R219, !PT ;  /* 0x000000db40dc7209 */ /* 0x000fc80007800000 */
[----:B------:R-:W-:-:S04]  /*fb40*/  FMNMX R219, R65, R220, !PT ;  /* 0x000000dc41db7209 */ /* 0x000fc80007800000 */
[----:B------:R-:W-:-:S04]  /*fb50*/  FMNMX R220, R66, R219, !PT ;  /* 0x000000db42dc7209 */ /* 0x000fc80007800000 */
[----:B------:R-:W-:Y:S01]  /*fb60*/  FMNMX R219, R67, R220, !PT ;  /* 0x000000dc43db7209 */ /* 0x000fe20007800000 */
[----:B------:R-:W-:Y:S01]  /*fb70*/  @!P0 FMUL R53, R53, 0.5 ;  /* 0x3f00000035358820 */ /* 0x000fe20000400000 */
[----:B------:R-:W-:Y:S02]  /*fb80*/  ISETP.NE.U32.AND.EX P1, PT, RZ, RZ, PT, P1 ;  /* 0x000000ffff00720c */ /* 0x000fe40003f25110 */
[----:B------:R-:W-:Y:S01]  /*fb90*/  FMNMX R220, R68, R219, !PT ;  /* 0x000000db44dc7209 */ /* 0x000fe20007800000 */
[----:B------:R-:W0:Y:S01]  /*fba0*/  MUFU.EX2 R81, R53 ;  /* 0x0000003500517308 */ /* 0x000e220000000800 */
[----:B------:R-:W-:Y:S02]  /*fbb0*/  FSEL R70, R70, -INF , P1 ;  /* 0xff80000046467808 */ /* 0x000fe40000800000 */
[----:B------:R-:W-:Y:S01]  /*fbc0*/  FMNMX R219, R69, R220, !PT ;  /* 0x000000dc45db7209 */ /* 0x000fe20007800000 */
[----:B------:R-:W-:-:S03]  /*fbd0*/  FADD R229, R229, -R71 ;  /* 0x80000047e5e57221 */ /* 0x000fc60000000000 */
[----:B------:R-:W-:Y:S01]  /*fbe0*/  FMNMX R219, R70, R219, !PT ;  /* 0x000000db46db7209 */ /* 0x000fe20007800000 */
[----:B------:R-:W-:-:S03]  /*fbf0*/  FMUL R229, R229, 1.4426950216293334961 ;  /* 0x3fb8aa3be5e57820 */ /* 0x000fc60000400000 */
[----:B------:R-:W-:Y:S01]  /*fc00*/  FMNMX R220, R72, R219, !PT ;  /* 0x000000db48dc7209 */ /* 0x000fe20007800000 */
[----:B0-----:R-:W-:-:S04]  /*fc10*/  @!P0 FMUL R81, R81, R81 ;  /* 0x0000005151518220 */ /* 0x001fc80000400000 */
[----:B------:R-:W0:Y:S01]  /*fc20*/  SHFL.BFLY PT, R219, R220, 0x2, 0x1f ;  /* 0x0c401f00dcdb7f89 */ /* 0x000e2200000e0000 */
[----:B------:R-:W-:Y:S01]  /*fc30*/  FSETP.GEU.AND P0, PT, R229, -126, PT ;  /* 0xc2fc0000e500780b */ /* 0x000fe20003f0e000 */
[----:B------:R-:W-:-:S12]  /*fc40*/  FADD R230, R230, -R71 ;  /* 0x80000047e6e67221 */ /* 0x000fd80000000000 */
[----:B------:R-:W-:-:S04]  /*fc50*/  @!P0 FMUL R229, R229, 0.5 ;  /* 0x3f000000e5e58820 */ /* 0x000fc80000400000 */
[----:B------:R-:W1:Y:S01]  /*fc60*/  MUFU.EX2 R73, R229 ;  /* 0x000000e500497308 */ /* 0x000e620000000800 */
[----:B------:R-:W-:Y:S01]  /*fc70*/  FMUL R230, R230, 1.4426950216293334961 ;  /* 0x3fb8aa3be6e67820 */ /* 0x000fe20000400000 */
[----:B0-----:R-:W-:-:S05]  /*fc80*/  FMNMX R221, R220, R219, !PT ;  /* 0x000000dbdcdd7209 */ /* 0x001fca0007800000 */
[----:B------:R-:W0:Y:S01]  /*fc90*/  SHFL.BFLY PT, R222, R221, 0x1, 0x1f ;  /* 0x0c201f00ddde7f89 */ /* 0x000e2200000e0000 */
[----:B-1----:R-:W-:Y:S01]  /*fca0*/  @!P0 FMUL R73, R73, R73 ;  /* 0x0000004949498220 */ /* 0x002fe20000400000 */
[----:B------:R-:W-:-:S13]  /*fcb0*/  FSETP.GEU.AND P0, PT, R230, -126, PT ;  /* 0xc2fc0000e600780b */ /* 0x000fda0003f0e000 */
[----:B------:R-:W-:-:S04]  /*fcc0*/  @!P0 FMUL R230, R230, 0.5 ;  /* 0x3f000000e6e68820 */ /* 0x000fc80000400000 */
[----:B------:R-:W1:Y:S01]  /*fcd0*/  MUFU.EX2 R53, R230 ;  /* 0x000000e600357308 */ /* 0x000e620000000800 */
[----:B0-----:R-:W-:-:S05]  /*fce0*/  FMNMX R219, R221, R222, !PT ;  /* 0x000000dedddb7209 */ /* 0x001fca0007800000 */
[----:B------:R-:W-:-:S04]  /*fcf0*/  FADD R26, R26, -R219 ;  /* 0x800000db1a1a7221 */ /* 0x000fc80000000000 */
[----:B------:R-:W-:Y:S01]  /*fd00*/  FMUL R222, R26, 1.4426950216293334961 ;  /* 0x3fb8aa3b1ade7820 */ /* 0x000fe20000400000 */
[----:B-1----:R-:W-:-:S04]  /*fd10*/  @!P0 FMUL R53, R53, R53 ;  /* 0x0000003535358220 */ /* 0x002fc80000400000 */
        /* <DEDUP_REMOVED lines=229> */
[----:B------:R-:W-:-:S03]  /*10b70*/  FMNMX R57, R219, R19, !PT ;  /* 0x00000013db397209 */ /* 0x000fc60007800000 */
[----:B------:R-:W-:-:S04]  /*10b80*/  FADD R224, R74, R71 ;  /* 0x000000474ae07221 */ /* 0x000fc80000000000 */
[----:B------:R-:W-:Y:S01]  /*10b90*/  FADD R224, R81, R224 ;  /* 0x000000e051e07221 */ /* 0x000fe20000000000 */
[----:B------:R-:W-:-:S03]  /*10ba0*/  FADD R19, -R57, R19 ;  /* 0x0000001339137221 */ /* 0x000fc60000000100 */
[----:B------:R-:W-:Y:S01]  /*10bb0*/  FADD R224, R73, R224 ;  /* 0x000000e049e07221 */ /* 0x000fe20000000000 */
[----:B------:R-:W-:-:S03]  /*10bc0*/  FMUL R225, R19, 1.4426950216293334961 ;  /* 0x3fb8aa3b13e17820 */ /* 0x000fc60000400000 */
[----:B------:R-:W-:Y:S01]  /*10bd0*/  FADD R224, R53, R224 ;  /* 0x000000e035e07221 */ /* 0x000fe20000000000 */
[----:B-1----:R-:W-:Y:S01]  /*10be0*/  @!P0 FMUL R223, R223, R223 ;  /* 0x000000dfdfdf8220 */ /* 0x002fe20000400000 */
[----:B------:R-:W-:-:S03]  /*10bf0*/  FSETP.GEU.AND P0, PT, R225, -126, PT ;  /* 0xc2fc0000e100780b */ /* 0x000fc60003f0e000 */
[----:B------:R-:W0:Y:S10]  /*10c00*/  SHFL.BFLY PT, R71, R224, 0x2, 0x1f ;  /* 0x0c401f00e0477f89 */ /* 0x000e3400000e0000 */
[----:B------:R-:W-:-:S04]  /*10c10*/  @!P0 FMUL R225, R225, 0.5 ;  /* 0x3f000000e1e18820 */ /* 0x000fc80000400000 */
[----:B------:R0:W1:Y:S01]  /*10c20*/  MUFU.EX2 R19, R225 ;  /* 0x000000e100137308 */ /* 0x0000620000000800 */
[----:B------:R-:W-:-:S04]  /*10c30*/  FADD R219, R219, -R57 ;  /* 0x80000039dbdb7221 */ /* 0x000fc80000000000 */
[----:B------:R-:W-:Y:S01]  /*10c40*/  FMUL R219, R219, 1.4426950216293334961 ;  /* 0x3fb8aa3bdbdb7820 */ /* 0x000fe20000400000 */
[----:B0-----:R-:W-:-:S05]  /*10c50*/  FADD R225, R224, R71 ;  /* 0x00000047e0e17221 */ /* 0x001fca0000000000 */
[----:B------:R-:W0:Y:S01]  /*10c60*/  SHFL.BFLY PT, R226, R225, 0x1, 0x1f ;  /* 0x0c201f00e1e27f89 */ /* 0x000e2200000e0000 */
[----:B-1----:R-:W-:Y:S01]  /*10c70*/  @!P0 FMUL R19, R19, R19 ;  /* 0x0000001313138220 */ /* 0x002fe20000400000 */
[----:B------:R-:W-:Y:S01]  /*10c80*/  FSETP.GEU.AND P0, PT, R219, -126, PT ;  /* 0xc2fc0000db00780b */ /* 0x000fe20003f0e000 */
[----:B------:R-:W-:-:S12]  /*10c90*/  IMAD.MOV.U32 R71, RZ, RZ, R20 ;  /* 0x000000ffff477224 */ /* 0x000fd800078e0014 */
[----:B------:R-:W-:-:S04]  /*10ca0*/  @!P0 FMUL R219, R219, 0.5 ;  /* 0x3f000000dbdb8820 */ /* 0x000fc80000400000 */
[----:B------:R-:W1:Y:S01]  /*10cb0*/  MUFU.EX2 R222, R219 ;  /* 0x000000db00de7308 */ /* 0x000e620000000800 */
[----:B0-----:R-:W-:-:S04]  /*10cc0*/  FADD R226, R225, R226 ;  /* 0x000000e2e1e27221 */ /* 0x001fc80000000000 */
[----:B------:R-:W-:-:S04]  /*10cd0*/  FMUL R226, R226, R223 ;  /* 0x000000dfe2e27220 */ /* 0x000fc80000400000 */
[----:B------:R-:W-:Y:S01]  /*10ce0*/  FFMA R20, R17, R71, R226 ;  /* 0x0000004711147223 */ /* 0x000fe200000000e2 */
[----:B-1----:R-:W-:-:S03]  /*10cf0*/  @!P0 FMUL R222, R222, R222 ;  /* 0x000000dedede8220 */ /* 0x002fc60000400000 */
[C---:B------:R-:W-:Y:S01]  /*10d00*/  FMUL R219, R20.reuse, 0.25 ;  /* 0x3e80000014db7820 */ /* 0x040fe20000400000 */
[----:B------:R-:W-:-:S04]  /*10d10*/  FSETP.GT.AND P0, PT, |R20|, 8.50705917302346158658e+37, PT ;  /* 0x7e8000001400780b */ /* 0x000fc80003f04200 */
[----:B------:R-:W-:Y:S01]  /*10d20*/  FSEL R226, R219, R20, P0 ;  /* 0x00000014dbe27208 */ /* 0x000fe20000000000 */
        /* <DEDUP_REMOVED lines=30> */
[----:B------:R-:W-:-:S05]  /*10f10*/  FADD R219, R72, R219 ;  /* 0x000000db48db7221 */ /* 0x000fca0000000000 */
[----:B------:R-:W0:Y:S02]  /*10f20*/  SHFL.BFLY PT, R224, R219, 0x2, 0x1f ;  /* 0x0c401f00dbe07f89 */ /* 0x000e2400000e0000 */
[----:B0-----:R-:W-:-:S05]  /*10f30*/  FADD R227, R219, R224 ;  /* 0x000000e0dbe37221 */ /* 0x001fca0000000000 */
[----:B------:R-:W0:Y:S01]  /*10f40*/  SHFL.BFLY PT, R224, R227, 0x1, 0x1f ;  /* 0x0c201f00e3e07f89 */ /* 0x000e2200000e0000 */
[----:B------:R-:W-:Y:S01]  /*10f50*/  @P0 FMUL R223, R223, 0.25 ;  /* 0x3e800000dfdf0820 */ /* 0x000fe20000400000 */
[----:B------:R-:W-:Y:S01]  /*10f60*/  @P0 FMUL R71, R71, 0.25 ;  /* 0x3e80000047470820 */ /* 0x000fe20000400000 */
[----:B0-----:R-:W-:Y:S01]  /*10f70*/  FADD R225, R227, R224 ;  /* 0x000000e0e3e17221 */ /* 0x001fe20000000000 */
[----:B------:R-:W-:-:S03]  /*10f80*/  IMAD.MOV.U32 R224, RZ, RZ, R21 ;  /* 0x000000ffffe07224 */ /* 0x000fc600078e0015 */
[----:B------:R-:W-:-:S04]  /*10f90*/  FMUL R228, R225, R222 ;  /* 0x000000dee1e47220 */ /* 0x000fc80000400000 */
[----:B------:R-:W-:-:S05]  /*10fa0*/  FFMA R21, R19, R224, R228 ;  /* 0x000000e013157223 */ /* 0x000fca00000000e4 */
[C---:B------:R-:W-:Y:S01]  /*10fb0*/  FSETP.GT.AND P0, PT, |R21|.reuse, 8.50705917302346158658e+37, PT ;  /* 0x7e8000001500780b */ /* 0x040fe20003f04200 */
[----:B------:R-:W-:-:S05]  /*10fc0*/  FMUL R228, R21, 0.25 ;  /* 0x3e80000015e47820 */ /* 0x000fca0000400000 */
[----:B------:R-:W-:-:S07]  /*10fd0*/  FSEL R225, R228, R21, P0 ;  /* 0x00000015e4e17208 */ /* 0x000fce0000000000 */
[----:B------:R-:W-:Y:S01]  /*10fe0*/  @P0 FMUL R222, R222, 0.25 ;  /* 0x3e800000dede0820 */ /* 0x000fe20000400000 */
[----:B------:R-:W-:Y:S01]  /*10ff0*/  @P0 FMUL R224, R224, 0.25 ;  /* 0x3e800000e0e00820 */ /* 0x000fe20000400000 */
[----:B------:R-:W-:Y:S01]  /*11000*/  FSETP.GEU.AND P0, PT, |R20|, 1.175494350822287508e-38, PT ;  /* 0x008000001400780b */ /* 0x000fe20003f0e200 */
[----:B------:R0:W-:Y:S01]  /*11010*/  STS.128 [R4+0x8000], R164 ;  /* 0x008000a404007388 */ /* 0x0001e20000000c00 */
[----:B------:R-:W-:Y:S02]  /*11020*/  SEL R181, R181, RZ, !P2 ;  /* 0x000000ffb5b57207 */ /* 0x000fe40005000000 */
[----:B------:R-:W-:Y:S02]  /*11030*/  SEL R182, R182, RZ, !P2 ;  /* 0x000000ffb6b67207 */ /* 0x000fe40005000000 */
[----:B------:R-:W-:Y:S01]  /*11040*/  SEL R183, R183, RZ, !P2 ;  /* 0x000000ffb7b77207 */ /* 0x000fe20005000000 */
[----:B------:R0:W-:Y:S01]  /*11050*/  STS.128 [R6+0x8000], R168 ;  /* 0x008000a806007388 */ /* 0x0001e20000000c00 */
[----:B---3--:R-:W-:-:S02]  /*11060*/  SEL R192, R192, RZ, !P6 ;  /* 0x000000ffc0c07207 */ /* 0x008fc40007000000 */
[----:B------:R-:W-:Y:S01]  /*11070*/  SEL R193, R193, RZ, !P6 ;  /* 0x000000ffc1c17207 */ /* 0x000fe20007000000 */
[----:B------:R0:W-:Y:S01]  /*11080*/  STS.128 [R5+0x8000], R172 ;  /* 0x008000ac05007388 */ /* 0x0001e20000000c00 */
[----:B------:R-:W-:Y:S02]  /*11090*/  SEL R194, R194, RZ, !P6 ;  /* 0x000000ffc2c27207 */ /* 0x000fe40007000000 */
[----:B------:R-:W-:Y:S01]  /*110a0*/  SEL R195, R195, RZ, !P6 ;  /* 0x000000ffc3c37207 */ /* 0x000fe20007000000 */
[----:B------:R0:W-:Y:S01]  /*110b0*/  STS.128 [R16+0x8000], R176 ;  /* 0x008000b010007388 */ /* 0x0001e20000000c00 */
[----:B------:R-:W-:Y:S01]  /*110c0*/  @!P0 FMUL R226, R226, 16777216 ;  /* 0x4b800000e2e28820 */ /* 0x000fe20000400000 */
[----:B------:R-:W-:Y:S01]  /*110d0*/  @!P0 FMUL R223, R223, 16777216 ;  /* 0x4b800000dfdf8820 */ /* 0x000fe20000400000 */
[----:B------:R-:W-:Y:S01]  /*110e0*/  @!P0 FMUL R71, R71, 16777216 ;  /* 0x4b80000047478820 */ /* 0x000fe20000400000 */
[----:B------:R0:W-:Y:S01]  /*110f0*/  STS.128 [R8+0x8000], R180 ;  /* 0x008000b408007388 */ /* 0x0001e20000000c00 */
[----:B------:R-:W-:-:S03]  /*11100*/  FSETP.GEU.AND P0, PT, |R21|, 1.175494350822287508e-38, PT ;  /* 0x008000001500780b */ /* 0x000fc60003f0e200 */
[----:B------:R0:W-:Y:S04]  /*11110*/  STS.128 [R7+0x8000], R184 ;  /* 0x008000b807007388 */ /* 0x0001e80000000c00 */
[----:B------:R0:W-:Y:S04]  /*11120*/  STS.128 [R3+0x8000], R188 ;  /* 0x008000bc03007388 */ /* 0x0001e80000000c00 */
[----:B------:R0:W-:Y:S01]  /*11130*/  STS.128 [R2+0x8000], R192 ;  /* 0x008000c002007388 */ /* 0x0001e20000000c00 */
[----:B------:R1:W-:Y:S06]  /*11140*/  MEMBAR.ALL.CTA ;  /* 0x0000000000007992 */ /* 0x0003ec0000008000 */
[----:B-1----:R-:W1:Y:S01]  /*11150*/  FENCE.VIEW.ASYNC.S ;  /* 0x00000000000073c6 */ /* 0x002e620000000000 */
[----:B------:R-:W-:Y:S01]  /*11160*/  @!P0 FMUL R225, R225, 16777216 ;  /* 0x4b800000e1e18820 */ /* 0x000fe20000400000 */
[----:B------:R-:W2:Y:S08]  /*11170*/  MUFU.RCP R219, R226 ;  /* 0x000000e200db7308 */ /* 0x000eb00000001000 */
[----:B------:R-:W3:Y:S01]  /*11180*/  MUFU.RCP R225, R225 ;  /* 0x000000e100e17308 */ /* 0x000ee20000001000 */
[----:B------:R-:W-:Y:S01]  /*11190*/  @!P0 FMUL R222, R222, 16777216 ;  /* 0x4b800000dede8820 */ /* 0x000fe20000400000 */
[----:B------:R-:W-:Y:S01]  /*111a0*/  @!P0 FMUL R224, R224, 16777216 ;  /* 0x4b800000e0e08820 */ /* 0x000fe20000400000 */
[C---:B--2---:R-:W-:Y:S01]  /*111b0*/  FMUL R223, R219.reuse, R223 ;  /* 0x000000dfdbdf7220 */ /* 0x044fe20000400000 */
[----:B------:R-:W-:-:S03]  /*111c0*/  FMUL R219, R219, R71 ;  /* 0x00000047dbdb7220 */ /* 0x000fc60000400000 */
[-C--:B------:R-:W-:Y:S01]  /*111d0*/  FMUL R24, R24, R223.reuse ;  /* 0x000000df18187220 */ /* 0x080fe20000400000 */
[----:B------:R-:W-:Y:S01]  /*111e0*/  FMUL R25, R25, R223 ;  /* 0x000000df19197220 */ /* 0x000fe20000400000 */
[C---:B---3--:R-:W-:Y:S01]  /*111f0*/  FMUL R222, R225.reuse, R222 ;  /* 0x000000dee1de7220 */ /* 0x048fe20000400000 */
[----:B------:R-:W-:Y:S01]  /*11200*/  FMUL R71, R225, R224 ;  /* 0x000000e0e1477220 */ /* 0x000fe20000400000 */
        /* <DEDUP_REMOVED lines=65> */
[----:B------:R-:W-:Y:S01]  /*11620*/  F2FP.BF16.F32.PACK_AB R25, R27, R17 ;  /* 0x000000111b19723e */ /* 0x000fe200000010ff */
[-C--:B------:R-:W-:Y:S01]  /*11630*/  FMUL R88, R88, R229.reuse ;  /* 0x000000e558587220 */ /* 0x080fe20000400000 */
        /* <DEDUP_REMOVED lines=92> */
[----:B------:R-:W-:Y:S01]  /*11c00*/  F2FP.BF16.F32.PACK_AB R55, R72, R70 ;  /* 0x000000464837723e */ /* 0x000fe200000010ff */
[----:B-1----:R-:W-:Y:S06]  /*11c10*/  BAR.SYNC.DEFER_BLOCKING 0x0 ;  /* 0x0000000000007b1d */ /* 0x002fec0000010000 */
[----:B------:R-:W-:-:S06]  /*11c20*/  WARPGROUP.ARRIVE ;  /* 0x00000000000079c5 */ /* 0x000fcc0000000000 */
[----:B------:R-:W-:Y:S01]  /*11c30*/  HGMMA.64x128x16.F32.BF16 R88, R24, gdesc[UR52].tnspB, R88 ;  /* 0x41e0003418587df0 */ /* 0x000fe20008701858 */
[----:B------:R-:W-:Y:S02]  /*11c40*/  R2UR UR34, R236 ;  /* 0x00000000ec2272ca */ /* 0x000fe400000e0000 */
[----:B------:R-:W-:Y:S02]  /*11c50*/  R2UR UR35, R237 ;  /* 0x00000000ed2372ca */ /* 0x000fe400000e0000 */
[----:B------:R-:W-:Y:S02]  /*11c60*/  R2UR UR30, R232 ;  /* 0x00000000e81e72ca */ /* 0x000fe400000e0000 */
[----:B------:R-:W-:-:S09]  /*11c70*/  R2UR UR31, R233 ;  /* 0x00000000e91f72ca */ /* 0x000fd200000e0000 */
[----:B------:R-:W-:Y:S01]  /*11c80*/  HGMMA.64x128x16.F32.BF16 R88, R28, gdesc[UR32].tnspB, R88 ;  /* 0x41e000201c587df0 */ /* 0x000fe20008701858 */
[----:B------:R-:W-:Y:S02]  /*11c90*/  R2UR UR10, R154 ;  /* 0x000000009a0a72ca */ /* 0x000fe400000e0000 */
[----:B------:R-:W-:-:S09]  /*11ca0*/  R2UR UR11, R155 ;  /* 0x000000009b0b72ca */ /* 0x000fd200000e0000 */
[----:B------:R-:W-:-:S12]  /*11cb0*/  HGMMA.64x128x16.F32.BF16 R88, R32, gdesc[UR28].tnspB, R88 ;  /* 0x41e0001c20587df0 */ /* 0x000fd80008701858 */
[----:B------:R-:W-:-:S12]  /*11cc0*/  HGMMA.64x128x16.F32.BF16 R88, R36, gdesc[UR8].tnspB, R88 ;  /* 0x41e0000824587df0 */ /* 0x000fd80008701858 */
[----:B------:R-:W-:-:S12]  /*11cd0*/  HGMMA.64x128x16.F32.BF16 R88, R40, gdesc[UR56].tnspB, R88 ;  /* 0x41e0003828587df0 */ /* 0x000fd80008701858 */
[----:B------:R-:W-:-:S12]  /*11ce0*/  HGMMA.64x128x16.F32.BF16 R88, R44, gdesc[UR16].tnspB, R88 ;  /* 0x41e000102c587df0 */ /* 0x000fd80008701858 */
[----:B------:R-:W-:Y:S01]  /*11cf0*/  HGMMA.64x128x16.F32.BF16 R88, R48, gdesc[UR20].tnspB, R88 ;  /* 0x41e0001430587df0 */ /* 0x000fe20008701858 */
[----:B------:R-:W-:Y:S01]  /*11d00*/  UIADD3 UR4, UR4, 0x80, URZ ;  /* 0x0000008004047890 */ /* 0x000fe2000fffe03f */
[----:B------:R-:W-:-:S03]  /*11d10*/  MOV R212, UR9 ;  /* 0x0000000900d47c02 */ /* 0x000fc60008000f00 */
[----:B------:R-:W-:Y:S01]  /*11d20*/  UISETP.GE.AND UP0, UPT, UR4, UR16, UPT ;  /* 0x000000100400728c */ /* 0x000fe2000bf06270 */
[----:B------:R-:W-:Y:S02]  /*11d30*/  R2UR UR9, R212 ;  /* 0x00000000d40972ca */ /* 0x000fe400000e0000 */
[----:B------:R-:W-:-:S03]  /*11d40*/  R2UR UR8, R213 ;  /* 0x00000000d50872ca */ /* 0x000fc600000e0000 */
[----:B------:R-:W-:Y:S01]  /*11d50*/  PLOP3.LUT P0, PT, PT, PT, UP0, 0x40, 0x0 ;  /* 0x000000000000781c */ /* 0x000fe20003f0e808 */
[----:B------:R-:W-:Y:S01]  /*11d60*/  HGMMA.64x128x16.F32.BF16 R88, R52, gdesc[UR24].tnspB, R88, gsb0 ;  /* 0x41e0001834587df0 */ /* 0x000fe20008001858 */
[----:B------:R-:W-:-:S08]  /*11d70*/  R2UR UR35, R216 ;  /* 0x00000000d82372ca */ /* 0x000fd000000e0000 */
[----:B------:R-:W-:Y:S01]  /*11d80*/  ULEA UR8, UR12, UR8, 0x7 ;  /* 0x000000080c087291 */ /* 0x000fe2000f8e383f */
[----:B------:R-:W-:Y:S01]  /*11d90*/  R2UR UR34, R217 ;  /* 0x00000000d92272ca */ /* 0x000fe200000e0000 */
[----:B------:R-:W-:Y:S01]  /*11da0*/  ULEA UR9, UR13, UR9, 0x7 ;  /* 0x000000090d097291 */ /* 0x000fe2000f8e383f */
[----:B------:R-:W-:Y:S02]  /*11db0*/  R2UR UR31, R214 ;  /* 0x00000000d61f72ca */ /* 0x000fe400000e0000 */
[----:B------:R-:W-:Y:S02]  /*11dc0*/  R2UR UR30, R215 ;  /* 0x00000000d71e72ca */ /* 0x000fe400000e0000 */
[----:B------:R-:W-:Y:S02]  /*11dd0*/  R2UR UR11, R210 ;  /* 0x00000000d20b72ca */ /* 0x000fe400000e0000 */
[----:B------:R-:W-:Y:S01]  /*11de0*/  R2UR UR10, R211 ;  /* 0x00000000d30a72ca */ /* 0x000fe200000e0000 */
[----:B------:R-:W-:-:S02]  /*11df0*/  IMAD.MOV.U32 R17, RZ, RZ, R56 ;  /* 0x000000ffff117224 */ /* 0x000fc400078e0038 */
[----:B------:R-:W-:Y:S01]  /*11e00*/  IMAD.MOV.U32 R19, RZ, RZ, R57 ;  /* 0x000000ffff137224 */ /* 0x000fe200078e0039 */
[----:B------:R-:W-:Y:S02]  /*11e10*/  WARPGROUP.DEPBAR.LE gsb0, 0x0 ;  /* 0x00008000000079c5 */ /* 0x000fe40000010000 */
[----:B0-----:R-:W-:Y:S09]  /*11e20*/  @P0 BRA `(.L_x_3) ;  /* 0xffffff9c00700947 */ /* 0x001ff2000383ffff */
.L_x_2:
[----:B------:R-:W2:Y:S01]  /*11e30*/  LDL.LU R165, [R1+0x14] ;  /* 0x0000140001a57983 */ /* 0x000ea20000300800 */
[----:B------:R-:W-:Y:S01]  /*11e40*/  F2FP.BF16.F32.PACK_AB R88, R89, R88 ;  /* 0x000000585958723e */ /* 0x000fe200000010ff */
[----:B------:R-:W1:Y:S01]  /*11e50*/  LDC.64 R14, c[0x0][0x278] ;  /* 0x00009e00ff0e7b82 */ /* 0x000e620000000a00 */
[----:B------:R-:W-:Y:S01]  /*11e60*/  F2FP.BF16.F32.PACK_AB R96, R97, R96 ;  /* 0x000000606160723e */ /* 0x000fe200000010ff */
[----:B------:R-:W3:Y:S01]  /*11e70*/  LDL.LU R164, [R1+0x20] ;  /* 0x0000200001a47983 */ /* 0x000ee20000300800 */
[----:B------:R-:W-:Y:S01]  /*11e80*/  F2FP.BF16.F32.PACK_AB R89, R91, R90 ;  /* 0x0000005a5b59723e */ /* 0x000fe200000010ff */
[----:B------:R-:W-:Y:S01]  /*11e90*/  ULDC.64 UR4, c[0x0][0x298] ;  /* 0x0000a60000047ab9 */ /* 0x000fe20000000a00 */
[----:B------:R-:W-:Y:S01]  /*11ea0*/  F2FP.BF16.F32.PACK_AB R90, R93, R92 ;  /* 0x0000005c5d5a723e */ /* 0x000fe200000010ff */
[----:B------:R-:W4:Y:S01]  /*11eb0*/  LDL.LU R5, [R1+0x1c] ;  /* 0x00001c0001057983 */ /* 0x000f220000300800 */
[----:B------:R-:W-:Y:S02]  /*11ec0*/  F2FP.BF16.F32.PACK_AB R91, R95, R94 ;  /* 0x0000005e5f5b723e */ /* 0x000fe400000010ff */
[----:B------:R-:W-:Y:S01]  /*11ed0*/  F2FP.BF16.F32.PACK_AB R97, R99, R98 ;  /* 0x000000626361723e */ /* 0x000fe200000010ff */
[----:B------:R-:W5:Y:S01]  /*11ee0*/  LDL.LU R7, [R1+0x18] ;  /* 0x0000180001077983 */ /* 0x000f620000300800 */
[----:B------:R-:W-:-:S02]  /*11ef0*/  F2FP.BF16.F32.PACK_AB R104, R105, R104 ;  /* 0x000000686968723e */ /* 0x000fc400000010ff */
[----:B------:R-:W-:Y:S01]  /*11f00*/  F2FP.BF16.F32.PACK_AB R98, R101, R100 ;  /* 0x000000646562723e */ /* 0x000fe200000010ff */
[----:B------:R-:W3:Y:S01]  /*11f10*/  LDL.LU R9, [R1+0x34] ;  /* 0x0000340001097983 */ /* 0x000ee20000300800 */
[----:B------:R-:W-:Y:S02]  /*11f20*/  F2FP.BF16.F32.PACK_AB R99, R103, R102 ;  /* 0x000000666763723e */ /* 0x000fe400000010ff */
[----:B------:R-:W-:Y:S01]  /*11f30*/  F2FP.BF16.F32.PACK_AB R105, R107, R106 ;  /* 0x0000006a6b69723e */ /* 0x000fe200000010ff */
[----:B------:R-:W3:Y:S01]  /*11f40*/  LDL.LU R11, [R1+0x30] ;  /* 0x00003000010b7983 */ /* 0x000ee20000300800 */
[----:B------:R-:W-:Y:S02]  /*11f50*/  F2FP.BF16.F32.PACK_AB R112, R113, R112 ;  /* 0x000000707170723e */ /* 0x000fe400000010ff */
[----:B------:R-:W-:Y:S01]  /*11f60*/  F2FP.BF16.F32.PACK_AB R106, R109, R108 ;  /* 0x0000006c6d6a723e */ /* 0x000fe200000010ff */
[----:B------:R-:W3:Y:S01]  /*11f70*/  LDL.LU R12, [R1+0x2c] ;  /* 0x00002c00010c7983 */ /* 0x000ee20000300800 */
        /* <DEDUP_REMOVED lines=8> */
[----:B------:R-:W1:Y:S01]  /*12000*/  S2R R167, SR_TID.X ;  /* 0x0000000000a77919 */ /* 0x000e620000002100 */
[----:B------:R-:W-:-:S02]  /*12010*/  F2FP.BF16.F32.PACK_AB R128, R129, R128 ;  /* 0x000000808180723e */ /* 0x000fc400000010ff */
[----:B------:R-:W-:Y:S01]  /*12020*/  F2FP.BF16.F32.PACK_AB R122, R125, R124 ;  /* 0x0000007c7d7a723e */ /* 0x000fe200000010ff */
[----:B------:R-:W1:Y:S01]  /*12030*/  S2R R166, SR_TID.X ;  /* 0x0000000000a67919 */ /* 0x000e620000002100 */
        /* <DEDUP_REMOVED lines=12> */
[----:B------:R-:W-:Y:S01]  /*12100*/  LOP3.LUT P0, RZ, R0, 0x200, RZ, 0xc0, !PT ;  /* 0x0000020000ff7812 */ /* 0x000fe2000780c0ff */
[----:B01----:R-:W-:-:S05]  /*12110*/  IMAD.SHL.U32 R166, R166, 0x8, RZ ;  /* 0x00000008a6a67824 */ /* 0x003fca00078e00ff */
[----:B------:R-:W-:Y:S01]  /*12120*/  LOP3.LUT R166, R166, 0x78, RZ, 0xc0, !PT ;  /* 0x00000078a6a67812 */ /* 0x000fe200078ec0ff */
[----:B------:R-:W-:Y:S01]  /*12130*/  BAR.SYNC.DEFER_BLOCKING 0x0 ;  /* 0x0000000000007b1d */ /* 0x000fe20000010000 */
[C---:B------:R-:W-:Y:S02]  /*12140*/  LOP3.LUT P6, RZ, R0.reuse, 0x100, RZ, 0xc0, !PT ;  /* 0x0000010000ff7812 */ /* 0x040fe400078cc0ff */
[C---:B------:R-:W-:Y:S02]  /*12150*/  LOP3.LUT P5, RZ, R0.reuse, 0x80, RZ, 0xc0, !PT ;  /* 0x0000008000ff7812 */ /* 0x040fe400078ac0ff */
[C---:B------:R-:W-:Y:S02]  /*12160*/  LOP3.LUT P4, RZ, R0.reuse, 0x40, RZ, 0xc0, !PT ;  /* 0x0000004000ff7812 */ /* 0x040fe4000788c0ff */
[C---:B------:R-:W-:Y:S02]  /*12170*/  LOP3.LUT P3, RZ, R0.reuse, 0x20, RZ, 0xc0, !PT ;  /* 0x0000002000ff7812 */ /* 0x040fe4000786c0ff */
[----:B------:R-:W-:-:S02]  /*12180*/  LOP3.LUT P2, RZ, R0, 0x10, RZ, 0xc0, !PT ;  /* 0x0000001000ff7812 */ /* 0x000fc4000784c0ff */
[----:B------:R-:W-:Y:S02]  /*12190*/  LOP3.LUT P1, RZ, R0, 0x8, RZ, 0xc0, !PT ;  /* 0x0000000800ff7812 */ /* 0x000fe4000782c0ff */
[----:B--2---:R-:W-:Y:S02]  /*121a0*/  LEA R4, R165, UR6, 0x1 ;  /* 0x00000006a5047c11 */ /* 0x004fe4000f8e08ff */
[--C-:B------:R-:W-:Y:S02]  /*121b0*/  SHF.R.U32.HI R165, RZ, 0x5, R167.reuse ;  /* 0x00000005ffa57819 */ /* 0x100fe400000116a7 */
[----:B------:R-:W-:Y:S01]  /*121c0*/  SHF.R.U32.HI R167, RZ, 0x4, R167 ;  /* 0x00000004ffa77819 */ /* 0x000fe200000116a7 */
[----:B------:R-:W-:Y:S01]  /*121d0*/  STSM.16.M88.4 [R4], R88 ;  /* 0x0000005804007844 */ /* 0x000fe20000000200 */
[----:B------:R-:W-:Y:S02]  /*121e0*/  LOP3.LUT R165, R165, 0x7, RZ, 0xc0, !PT ;  /* 0x00000007a5a57812 */ /* 0x000fe400078ec0ff */
[----:B------:R-:W-:Y:S01]  /*121f0*/  LOP3.LUT R167, R167, 0x1, RZ, 0xc0, !PT ;  /* 0x00000001a7a77812 */ /* 0x000fe200078ec0ff */
[----:B------:R-:W-:Y:S04]  /*12200*/  STSM.16.M88.4 [R4+0x20], R96 ;  /* 0x0000206004007844 */ /* 0x000fe80000000200 */
[----:B------:R-:W-:Y:S01]  /*12210*/  STSM.16.M88.4 [R4+0x40], R104 ;  /* 0x0000406804007844 */ /* 0x000fe20000000200 */
[----:B------:R-:W-:-:S03]  /*12220*/  IMAD R165, R165, 0x2, R167 ;  /* 0x00000002a5a57824 */ /* 0x000fc600078e02a7 */
[----:B------:R-:W-:Y:S01]  /*12230*/  STSM.16.M88.4 [R4+0x60], R112 ;  /* 0x0000607004007844 */ /* 0x000fe20000000200 */
[----:B------:R-:W-:-:S03]  /*12240*/  IMAD R2, R165, 0x88, R166 ;  /* 0x00000088a5027824 */ /* 0x000fc600078e02a6 */
[----:B------:R-:W-:Y:S04]  /*12250*/  STSM.16.M88.4 [R4+0x80], R120 ;  /* 0x0000807804007844 */ /* 0x000fe80000000200 */
[----:B------:R-:W-:Y:S04]  /*12260*/  STSM.16.M88.4 [R4+0xa0], R128 ;  /* 0x0000a08004007844 */ /* 0x000fe80000000200 */
[----:B------:R-:W-:Y:S04]  /*12270*/  STSM.16.M88.4 [R4+0xc0], R136 ;  /* 0x0000c08804007844 */ /* 0x000fe80000000200 */
[----:B------:R-:W-:Y:S01]  /*12280*/  STSM.16.M88.4 [R4+0xe0], R144 ;  /* 0x0000e09004007844 */ /* 0x000fe20000000200 */
[----:B------:R-:W-:Y:S01]  /*12290*/  LEA R16, R2, UR6, 0x1 ;  /* 0x0000000602107c11 */ /* 0x000fe2000f8e08ff */
[----:B------:R-:W-:Y:S06]  /*122a0*/  BAR.SYNC.DEFER_BLOCKING 0x0 ;  /* 0x0000000000007b1d */ /* 0x000fec0000010000 */
[----:B------:R-:W0:Y:S01]  /*122b0*/  S2R R165, SR_CTAID.Y ;  /* 0x0000000000a57919 */ /* 0x000e220000002600 */
[----:B------:R-:W1:Y:S04]  /*122c0*/  LDS.128 R20, [R16] ;  /* 0x0000000010147984 */ /* 0x000e680000000c00 */
[----:B------:R-:W2:Y:S04]  /*122d0*/  LDS.128 R24, [R16+0x1100] ;  /* 0x0011000010187984 */ /* 0x000ea80000000c00 */
[----:B------:R-:W2:Y:S04]  /*122e0*/  LDS.128 R28, [R16+0x2200] ;  /* 0x00220000101c7984 */ /* 0x000ea80000000c00 */
[----:B------:R-:W2:Y:S04]  /*122f0*/  LDS.128 R32, [R16+0x3300] ;  /* 0x0033000010207984 */ /* 0x000ea80000000c00 */
[----:B------:R-:W2:Y:S04]  /*12300*/  LDS.128 R36, [R16+0x4400] ;  /* 0x0044000010247984 */ /* 0x000ea80000000c00 */
[----:B------:R-:W2:Y:S04]  /*12310*/  LDS.128 R40, [R16+0x5500] ;  /* 0x0055000010287984 */ /* 0x000ea80000000c00 */
[----:B------:R-:W2:Y:S01]  /*12320*/  LDS.128 R44, [R16+0x6600] ;  /* 0x00660000102c7984 */ /* 0x000ea20000000c00 */
[----:B0-----:R-:W-:-:S04]  /*12330*/  IMAD R6, R165, UR5, R166 ;  /* 0x00000005a5067c24 */ /* 0x001fc8000f8e02a6 */
[----:B---3--:R-:W-:-:S04]  /*12340*/  IMAD R3, R164, UR4, R6 ;  /* 0x00000004a4037c24 */ /* 0x008fc8000f8e0206 */
[----:B------:R-:W-:-:S04]  /*12350*/  IMAD.WIDE R2, R3, 0x2, R14 ;  /* 0x0000000203027825 */ /* 0x000fc800078e020e */
[--C-:B----4-:R-:W-:Y:S02]  /*12360*/  IMAD R5, R5, UR4, R6.reuse ;  /* 0x0000000405057c24 */ /* 0x110fe4000f8e0206 */
[--C-:B-----5:R-:W-:Y:S01]  /*12370*/  IMAD R7, R7, UR4, R6.reuse ;  /* 0x0000000407077c24 */ /* 0x120fe2000f8e0206 */
[----:B-1----:R0:W-:Y:S01]  /*12380*/  @!P0 STG.E.128 desc[UR10][R2.64], R20 ;  /* 0x0000001402008986 */ /* 0x0021e2000c101d0a */
[----:B------:R-:W-:Y:S01]  /*12390*/  LOP3.LUT P0, RZ, R0, 0x4, RZ, 0xc0, !PT ;  /* 0x0000000400ff7812 */ /* 0x000fe2000780c0ff */
[--C-:B------:R-:W-:Y:S02]  /*123a0*/  IMAD R9, R9, UR4, R6.reuse ;  /* 0x0000000409097c24 */ /* 0x100fe4000f8e0206 */
[----:B------:R-:W-:Y:S02]  /*123b0*/  IMAD R11, R11, UR4, R6 ;  /* 0x000000040b0b7c24 */ /* 0x000fe4000f8e0206 */
[----:B------:R-:W-:-:S04]  /*123c0*/  IMAD.WIDE R4, R5, 0x2, R14 ;  /* 0x0000000205047825 */ /* 0x000fc800078e020e */
[--C-:B------:R-:W-:Y:S02]  /*123d0*/  IMAD R13, R12, UR4, R6.reuse ;  /* 0x000000040c0d7c24 */ /* 0x100fe4000f8e0206 */
[--C-:B------:R-:W-:Y:S02]  /*123e0*/  IMAD R17, R10, UR4, R6.reuse ;  /* 0x000000040a117c24 */ /* 0x100fe4000f8e0206 */
[----:B------:R-:W-:Y:S02]  /*123f0*/  IMAD R19, R8, UR4, R6 ;  /* 0x0000000408137c24 */ /* 0x000fe4000f8e0206 */
[--C-:B0-----:R-:W-:Y:S01]  /*12400*/  IMAD.WIDE R2, R7, 0x2, R14.reuse ;  /* 0x0000000207027825 */ /* 0x101fe200078e020e */
[----:B--2---:R0:W-:Y:S03]  /*12410*/  @!P6 STG.E.128 desc[UR10][R4.64], R24 ;  /* 0x000000180400e986 */ /* 0x0041e6000c101d0a */
[--C-:B------:R-:W-:Y:S01]  /*12420*/  IMAD.WIDE R6, R9, 0x2, R14.reuse ;  /* 0x0000000209067825 */ /* 0x100fe200078e020e */
[----:B------:R0:W-:Y:S03]  /*12430*/  @!P5 STG.E.128 desc[UR10][R2.64], R28 ;  /* 0x0000001c0200d986 */ /* 0x0001e6000c101d0a */
[--C-:B------:R-:W-:Y:S01]  /*12440*/  IMAD.WIDE R8, R11, 0x2, R14.reuse ;  /* 0x000000020b087825 */ /* 0x100fe200078e020e */
[----:B------:R0:W-:Y:S03]  /*12450*/  @!P4 STG.E.128 desc[UR10][R6.64], R32 ;  /* 0x000000200600c986 */ /* 0x0001e6000c101d0a */
[--C-:B------:R-:W-:Y:S01]  /*12460*/  IMAD.WIDE R10, R13, 0x2, R14.reuse ;  /* 0x000000020d0a7825 */ /* 0x100fe200078e020e */
[----:B------:R0:W-:Y:S03]  /*12470*/  @!P3 STG.E.128 desc[UR10][R8.64], R36 ;  /* 0x000000240800b986 */ /* 0x0001e6000c101d0a */
[----:B------:R-:W-:Y:S01]  /*12480*/  IMAD.WIDE R12, R17, 0x2, R14 ;  /* 0x00000002110c7825 */ /* 0x000fe200078e020e */
[----:B------:R0:W-:Y:S04]  /*12490*/  @!P2 STG.E.128 desc[UR10][R10.64], R40 ;  /* 0x000000280a00a986 */ /* 0x0001e8000c101d0a */
[----:B------:R0:W-:Y:S01]  /*124a0*/  @!P1 STG.E.128 desc[UR10][R12.64], R44 ;  /* 0x0000002c0c009986 */ /* 0x0001e2000c101d0a */
[----:B------:R-:W-:Y:S05]  /*124b0*/  @P0 EXIT ;  /* 0x000000000000094d */ /* 0x000fea0003800000 */
[----:B0-----:R-:W0:Y:S01]  /*124c0*/  LDS.128 R4, [R16+0x7700] ;  /* 0x0077000010047984 */ /* 0x001e220000000c00 */
[----:B------:R-:W-:-:S05]  /*124d0*/  IMAD.WIDE R2, R19, 0x2, R14 ;  /* 0x0000000213027825 */ /* 0x000fca00078e020e */
[----:B0-----:R-:W-:Y:S01]  /*124e0*/  STG.E.128 desc[UR10][R2.64], R4 ;  /* 0x0000000402007986 */ /* 0x001fe2000c101d0a */
[----:B------:R-:W-:Y:S05]  /*124f0*/  EXIT ;  /* 0x000000000000794d */ /* 0x000fea0003800000 */
.L_x_4:
[----:B------:R-:W-:-:S00]  /*12500*/  BRA `(.L_x_4) ;  /* 0xfffffffc00fc7947 */ /* 0x000fc0000383ffff */
[----:B------:R-:W-:-:S00]  /*12510*/  NOP ;  /* 0x0000000000007918 */ /* 0x000fc00000000000 */
        /* <DEDUP_REMOVED lines=14> */
.L_x_5:


//--------------------- .nv.shared._fwd_kernel    --------------------------
	.section	.nv.shared._fwd_kernel,"aw",@nobits
	.sectionflags	@""
	.align	16
	.zero		1024


//--------------------- .nv.constant0._fwd_kernel --------------------------
	.section	.nv.constant0._fwd_kernel,"a",@progbits
	.sectionflags	@""
	.align	4
.nv.constant0._fwd_kernel:
	.zero		704
